//
// Generated by NVIDIA NVVM Compiler
//
// Compiler Build ID: CL-36424714
// Cuda compilation tools, release 13.0, V13.0.88
// Based on NVVM 20.0.0
//

.version 9.0
.target sm_100
.address_size 64

	// .globl	_Z15append_kv_cachePKfS0_PfS1_iiiii

.visible .entry _Z15append_kv_cachePKfS0_PfS1_iiiii(
	.param .u64 .ptr .align 1 _Z15append_kv_cachePKfS0_PfS1_iiiii_param_0,
	.param .u64 .ptr .align 1 _Z15append_kv_cachePKfS0_PfS1_iiiii_param_1,
	.param .u64 .ptr .align 1 _Z15append_kv_cachePKfS0_PfS1_iiiii_param_2,
	.param .u64 .ptr .align 1 _Z15append_kv_cachePKfS0_PfS1_iiiii_param_3,
	.param .u32 _Z15append_kv_cachePKfS0_PfS1_iiiii_param_4,
	.param .u32 _Z15append_kv_cachePKfS0_PfS1_iiiii_param_5,
	.param .u32 _Z15append_kv_cachePKfS0_PfS1_iiiii_param_6,
	.param .u32 _Z15append_kv_cachePKfS0_PfS1_iiiii_param_7,
	.param .u32 _Z15append_kv_cachePKfS0_PfS1_iiiii_param_8
)
{
	.reg .pred 	%p<2>;
	.reg .b32 	%r<17>;
	.reg .b32 	%f<3>;
	.reg .b64 	%rd<15>;

	ld.param.u64 	%rd1, [_Z15append_kv_cachePKfS0_PfS1_iiiii_param_0];
	ld.param.u64 	%rd2, [_Z15append_kv_cachePKfS0_PfS1_iiiii_param_1];
	ld.param.u64 	%rd3, [_Z15append_kv_cachePKfS0_PfS1_iiiii_param_2];
	ld.param.u64 	%rd4, [_Z15append_kv_cachePKfS0_PfS1_iiiii_param_3];
	ld.param.u32 	%r5, [_Z15append_kv_cachePKfS0_PfS1_iiiii_param_4];
	ld.param.u32 	%r6, [_Z15append_kv_cachePKfS0_PfS1_iiiii_param_5];
	ld.param.u32 	%r2, [_Z15append_kv_cachePKfS0_PfS1_iiiii_param_6];
	ld.param.u32 	%r3, [_Z15append_kv_cachePKfS0_PfS1_iiiii_param_7];
	ld.param.u32 	%r4, [_Z15append_kv_cachePKfS0_PfS1_iiiii_param_8];
	mov.u32 	%r7, %ctaid.x;
	mov.u32 	%r8, %ntid.x;
	mov.u32 	%r9, %tid.x;
	mad.lo.s32 	%r1, %r7, %r8, %r9;
	mul.lo.s32 	%r10, %r6, %r5;
	mul.lo.s32 	%r11, %r10, %r2;
	setp.ge.s32 	%p1, %r1, %r11;
	@%p1 bra 	$L__BB0_2;
	cvta.to.global.u64 	%rd5, %rd1;
	cvta.to.global.u64 	%rd6, %rd3;
	cvta.to.global.u64 	%rd7, %rd2;
	cvta.to.global.u64 	%rd8, %rd4;
	div.s32 	%r12, %r1, %r2;
	mul.lo.s32 	%r13, %r12, %r2;
	sub.s32 	%r14, %r1, %r13;
	mad.lo.s32 	%r15, %r12, %r3, %r4;
	mad.lo.s32 	%r16, %r15, %r2, %r14;
	mul.wide.s32 	%rd9, %r1, 4;
	add.s64 	%rd10, %rd5, %rd9;
	ld.global.nc.f32 	%f1, [%rd10];
	mul.wide.s32 	%rd11, %r16, 4;
	add.s64 	%rd12, %rd6, %rd11;
	st.global.f32 	[%rd12], %f1;
	add.s64 	%rd13, %rd7, %rd9;
	ld.global.nc.f32 	%f2, [%rd13];
	add.s64 	%rd14, %rd8, %rd11;
	st.global.f32 	[%rd14], %f2;
$L__BB0_2:
	ret;

}
	// .globl	_Z24compute_attention_scoresPKfS0_Pfiiiii
.visible .entry _Z24compute_attention_scoresPKfS0_Pfiiiii(
	.param .u64 .ptr .align 1 _Z24compute_attention_scoresPKfS0_Pfiiiii_param_0,
	.param .u64 .ptr .align 1 _Z24compute_attention_scoresPKfS0_Pfiiiii_param_1,
	.param .u64 .ptr .align 1 _Z24compute_attention_scoresPKfS0_Pfiiiii_param_2,
	.param .u32 _Z24compute_attention_scoresPKfS0_Pfiiiii_param_3,
	.param .u32 _Z24compute_attention_scoresPKfS0_Pfiiiii_param_4,
	.param .u32 _Z24compute_attention_scoresPKfS0_Pfiiiii_param_5,
	.param .u32 _Z24compute_attention_scoresPKfS0_Pfiiiii_param_6,
	.param .u32 _Z24compute_attention_scoresPKfS0_Pfiiiii_param_7
)
{
	.reg .pred 	%p<11>;
	.reg .b32 	%r<57>;
	.reg .b32 	%f<115>;
	.reg .b64 	%rd<27>;

	ld.param.u64 	%rd6, [_Z24compute_attention_scoresPKfS0_Pfiiiii_param_0];
	ld.param.u64 	%rd7, [_Z24compute_attention_scoresPKfS0_Pfiiiii_param_1];
	ld.param.u64 	%rd5, [_Z24compute_attention_scoresPKfS0_Pfiiiii_param_2];
	ld.param.u32 	%r32, [_Z24compute_attention_scoresPKfS0_Pfiiiii_param_3];
	ld.param.u32 	%r33, [_Z24compute_attention_scoresPKfS0_Pfiiiii_param_4];
	ld.param.u32 	%r29, [_Z24compute_attention_scoresPKfS0_Pfiiiii_param_5];
	ld.param.u32 	%r30, [_Z24compute_attention_scoresPKfS0_Pfiiiii_param_6];
	ld.param.u32 	%r31, [_Z24compute_attention_scoresPKfS0_Pfiiiii_param_7];
	cvta.to.global.u64 	%rd1, %rd7;
	cvta.to.global.u64 	%rd2, %rd6;
	mov.u32 	%r34, %ctaid.x;
	mov.u32 	%r35, %ntid.x;
	mov.u32 	%r36, %tid.x;
	mad.lo.s32 	%r1, %r34, %r35, %r36;
	mul.lo.s32 	%r37, %r33, %r32;
	mul.lo.s32 	%r38, %r37, %r30;
	setp.ge.s32 	%p1, %r1, %r38;
	@%p1 bra 	$L__BB1_15;
	div.s32 	%r39, %r1, %r30;
	mul.lo.s32 	%r40, %r39, %r30;
	sub.s32 	%r41, %r1, %r40;
	mul.lo.s32 	%r2, %r39, %r29;
	mad.lo.s32 	%r42, %r39, %r31, %r41;
	mul.lo.s32 	%r3, %r42, %r29;
	setp.lt.s32 	%p2, %r29, 1;
	mov.f32 	%f114, 0f00000000;
	@%p2 bra 	$L__BB1_14;
	and.b32  	%r4, %r29, 15;
	setp.lt.u32 	%p3, %r29, 16;
	mov.f32 	%f114, 0f00000000;
	mov.b32 	%r52, 0;
	@%p3 bra 	$L__BB1_5;
	and.b32  	%r52, %r29, 2147483632;
	neg.s32 	%r50, %r52;
	add.s64 	%rd3, %rd2, 32;
	add.s64 	%rd4, %rd1, 32;
	mov.f32 	%f114, 0f00000000;
	mov.u32 	%r48, %r3;
	mov.u32 	%r49, %r2;
$L__BB1_4:
	.pragma "nounroll";
	mul.wide.s32 	%rd8, %r49, 4;
	add.s64 	%rd9, %rd3, %rd8;
	mul.wide.s32 	%rd10, %r48, 4;
	add.s64 	%rd11, %rd4, %rd10;
	ld.global.nc.f32 	%f18, [%rd9+-32];
	ld.global.nc.f32 	%f19, [%rd11+-32];
	fma.rn.f32 	%f20, %f18, %f19, %f114;
	ld.global.nc.f32 	%f21, [%rd9+-28];
	ld.global.nc.f32 	%f22, [%rd11+-28];
	fma.rn.f32 	%f23, %f21, %f22, %f20;
	ld.global.nc.f32 	%f24, [%rd9+-24];
	ld.global.nc.f32 	%f25, [%rd11+-24];
	fma.rn.f32 	%f26, %f24, %f25, %f23;
	ld.global.nc.f32 	%f27, [%rd9+-20];
	ld.global.nc.f32 	%f28, [%rd11+-20];
	fma.rn.f32 	%f29, %f27, %f28, %f26;
	ld.global.nc.f32 	%f30, [%rd9+-16];
	ld.global.nc.f32 	%f31, [%rd11+-16];
	fma.rn.f32 	%f32, %f30, %f31, %f29;
	ld.global.nc.f32 	%f33, [%rd9+-12];
	ld.global.nc.f32 	%f34, [%rd11+-12];
	fma.rn.f32 	%f35, %f33, %f34, %f32;
	ld.global.nc.f32 	%f36, [%rd9+-8];
	ld.global.nc.f32 	%f37, [%rd11+-8];
	fma.rn.f32 	%f38, %f36, %f37, %f35;
	ld.global.nc.f32 	%f39, [%rd9+-4];
	ld.global.nc.f32 	%f40, [%rd11+-4];
	fma.rn.f32 	%f41, %f39, %f40, %f38;
	ld.global.nc.f32 	%f42, [%rd9];
	ld.global.nc.f32 	%f43, [%rd11];
	fma.rn.f32 	%f44, %f42, %f43, %f41;
	ld.global.nc.f32 	%f45, [%rd9+4];
	ld.global.nc.f32 	%f46, [%rd11+4];
	fma.rn.f32 	%f47, %f45, %f46, %f44;
	ld.global.nc.f32 	%f48, [%rd9+8];
	ld.global.nc.f32 	%f49, [%rd11+8];
	fma.rn.f32 	%f50, %f48, %f49, %f47;
	ld.global.nc.f32 	%f51, [%rd9+12];
	ld.global.nc.f32 	%f52, [%rd11+12];
	fma.rn.f32 	%f53, %f51, %f52, %f50;
	ld.global.nc.f32 	%f54, [%rd9+16];
	ld.global.nc.f32 	%f55, [%rd11+16];
	fma.rn.f32 	%f56, %f54, %f55, %f53;
	ld.global.nc.f32 	%f57, [%rd9+20];
	ld.global.nc.f32 	%f58, [%rd11+20];
	fma.rn.f32 	%f59, %f57, %f58, %f56;
	ld.global.nc.f32 	%f60, [%rd9+24];
	ld.global.nc.f32 	%f61, [%rd11+24];
	fma.rn.f32 	%f62, %f60, %f61, %f59;
	ld.global.nc.f32 	%f63, [%rd9+28];
	ld.global.nc.f32 	%f64, [%rd11+28];
	fma.rn.f32 	%f114, %f63, %f64, %f62;
	add.s32 	%r50, %r50, 16;
	add.s32 	%r49, %r49, 16;
	add.s32 	%r48, %r48, 16;
	setp.ne.s32 	%p4, %r50, 0;
	@%p4 bra 	$L__BB1_4;
$L__BB1_5:
	setp.eq.s32 	%p5, %r4, 0;
	@%p5 bra 	$L__BB1_14;
	and.b32  	%r14, %r29, 7;
	setp.lt.u32 	%p6, %r4, 8;
	@%p6 bra 	$L__BB1_8;
	add.s32 	%r44, %r52, %r2;
	mul.wide.s32 	%rd12, %r44, 4;
	add.s64 	%rd13, %rd2, %rd12;
	ld.global.nc.f32 	%f66, [%rd13];
	add.s32 	%r45, %r52, %r3;
	mul.wide.s32 	%rd14, %r45, 4;
	add.s64 	%rd15, %rd1, %rd14;
	ld.global.nc.f32 	%f67, [%rd15];
	fma.rn.f32 	%f68, %f66, %f67, %f114;
	ld.global.nc.f32 	%f69, [%rd13+4];
	ld.global.nc.f32 	%f70, [%rd15+4];
	fma.rn.f32 	%f71, %f69, %f70, %f68;
	ld.global.nc.f32 	%f72, [%rd13+8];
	ld.global.nc.f32 	%f73, [%rd15+8];
	fma.rn.f32 	%f74, %f72, %f73, %f71;
	ld.global.nc.f32 	%f75, [%rd13+12];
	ld.global.nc.f32 	%f76, [%rd15+12];
	fma.rn.f32 	%f77, %f75, %f76, %f74;
	ld.global.nc.f32 	%f78, [%rd13+16];
	ld.global.nc.f32 	%f79, [%rd15+16];
	fma.rn.f32 	%f80, %f78, %f79, %f77;
	ld.global.nc.f32 	%f81, [%rd13+20];
	ld.global.nc.f32 	%f82, [%rd15+20];
	fma.rn.f32 	%f83, %f81, %f82, %f80;
	ld.global.nc.f32 	%f84, [%rd13+24];
	ld.global.nc.f32 	%f85, [%rd15+24];
	fma.rn.f32 	%f86, %f84, %f85, %f83;
	ld.global.nc.f32 	%f87, [%rd13+28];
	ld.global.nc.f32 	%f88, [%rd15+28];
	fma.rn.f32 	%f114, %f87, %f88, %f86;
	add.s32 	%r52, %r52, 8;
$L__BB1_8:
	setp.eq.s32 	%p7, %r14, 0;
	@%p7 bra 	$L__BB1_14;
	and.b32  	%r17, %r29, 3;
	setp.lt.u32 	%p8, %r14, 4;
	@%p8 bra 	$L__BB1_11;
	add.s32 	%r46, %r52, %r2;
	mul.wide.s32 	%rd16, %r46, 4;
	add.s64 	%rd17, %rd2, %rd16;
	ld.global.nc.f32 	%f90, [%rd17];
	add.s32 	%r47, %r52, %r3;
	mul.wide.s32 	%rd18, %r47, 4;
	add.s64 	%rd19, %rd1, %rd18;
	ld.global.nc.f32 	%f91, [%rd19];
	fma.rn.f32 	%f92, %f90, %f91, %f114;
	ld.global.nc.f32 	%f93, [%rd17+4];
	ld.global.nc.f32 	%f94, [%rd19+4];
	fma.rn.f32 	%f95, %f93, %f94, %f92;
	ld.global.nc.f32 	%f96, [%rd17+8];
	ld.global.nc.f32 	%f97, [%rd19+8];
	fma.rn.f32 	%f98, %f96, %f97, %f95;
	ld.global.nc.f32 	%f99, [%rd17+12];
	ld.global.nc.f32 	%f100, [%rd19+12];
	fma.rn.f32 	%f114, %f99, %f100, %f98;
	add.s32 	%r52, %r52, 4;
$L__BB1_11:
	setp.eq.s32 	%p9, %r17, 0;
	@%p9 bra 	$L__BB1_14;
	add.s32 	%r56, %r52, %r3;
	add.s32 	%r55, %r52, %r2;
	neg.s32 	%r54, %r17;
$L__BB1_13:
	.pragma "nounroll";
	mul.wide.s32 	%rd20, %r56, 4;
	add.s64 	%rd21, %rd1, %rd20;
	mul.wide.s32 	%rd22, %r55, 4;
	add.s64 	%rd23, %rd2, %rd22;
	ld.global.nc.f32 	%f101, [%rd23];
	ld.global.nc.f32 	%f102, [%rd21];
	fma.rn.f32 	%f114, %f101, %f102, %f114;
	add.s32 	%r56, %r56, 1;
	add.s32 	%r55, %r55, 1;
	add.s32 	%r54, %r54, 1;
	setp.ne.s32 	%p10, %r54, 0;
	@%p10 bra 	$L__BB1_13;
$L__BB1_14:
	cvt.rn.f32.s32 	%f103, %r29;
	sqrt.rn.f32 	%f104, %f103;
	div.rn.f32 	%f105, %f114, %f104;
	cvta.to.global.u64 	%rd24, %rd5;
	mul.wide.s32 	%rd25, %r1, 4;
	add.s64 	%rd26, %rd24, %rd25;
	st.global.f32 	[%rd26], %f105;
$L__BB1_15:
	ret;

}


// ===== COMPILED SASS (sm_100) =====

	.target	sm_100

	.elftype	@"ET_EXEC"


//--------------------- .note.nv.tkinfo           --------------------------
	.section	.note.nv.tkinfo,"",@"SHT_NOTE"
	.sectionflags	@"SHF_NOTE_NV_TKINFO"
	.tkinfo
        /*0018*/ 	.word	0x00000002
        /*0030*/ 	.string	""
        /*0030*/ 	.string	"ptxas"
        /*0030*/ 	.string	"Cuda compilation tools, release 13.0, V13.0.88"
        /*0030*/ 	.string	"Build cuda_13.0.r13.0/compiler.36424714_0"
        /*0030*/ 	.string	"-arch sm_100 -m 64 "



//--------------------- .note.nv.cuinfo           --------------------------
	.section	.note.nv.cuinfo,"",@"SHT_NOTE"
	.sectionflags	@"SHF_NOTE_NV_CUINFO"
        /*0018*/ 	.short	0x0002
        /*001a*/ 	.short	0x0064
        /*001c*/ 	.short	0x0082
	.zero		2


//--------------------- .nv.info                  --------------------------
	.section	.nv.info,"",@"SHT_CUDA_INFO"
	.align	4


	//----- nvinfo : EIATTR_REGCOUNT
	.align		4
        /*0000*/ 	.byte	0x04, 0x2f
        /*0002*/ 	.short	(.L_1 - .L_0)
	.align		4
.L_0:
        /*0004*/ 	.word	index@(_Z15append_kv_cachePKfS0_PfS1_iiiii)
        /*0008*/ 	.word	0x0000000f


	//----- nvinfo : EIATTR_FRAME_SIZE
	.align		4
.L_1:
        /*000c*/ 	.byte	0x04, 0x11
        /*000e*/ 	.short	(.L_3 - .L_2)
	.align		4
.L_2:
        /*0010*/ 	.word	index@(_Z15append_kv_cachePKfS0_PfS1_iiiii)
        /*0014*/ 	.word	0x00000000


	//----- nvinfo : EIATTR_REGCOUNT
	.align		4
.L_3:
        /*0018*/ 	.byte	0x04, 0x2f
        /*001a*/ 	.short	(.L_5 - .L_4)
	.align		4
.L_4:
        /*001c*/ 	.word	index@(_Z24compute_attention_scoresPKfS0_Pfiiiii)
        /*0020*/ 	.word	0x00000020


	//----- nvinfo : EIATTR_FRAME_SIZE
	.align		4
.L_5:
        /*0024*/ 	.byte	0x04, 0x11
        /*0026*/ 	.short	(.L_7 - .L_6)
	.align		4
.L_6:
        /*0028*/ 	.word	index@($__internal_1_$__cuda_sm3x_div_rn_noftz_f32_slowpath)
        /*002c*/ 	.word	0x00000000


	//----- nvinfo : EIATTR_FRAME_SIZE
	.align		4
.L_7:
        /*0030*/ 	.byte	0x04, 0x11
        /*0032*/ 	.short	(.L_9 - .L_8)
	.align		4
.L_8:
        /*0034*/ 	.word	index@($__internal_0_$__cuda_sm20_sqrt_rn_f32_slowpath)
        /*0038*/ 	.word	0x00000000


	//----- nvinfo : EIATTR_FRAME_SIZE
	.align		4
.L_9:
        /*003c*/ 	.byte	0x04, 0x11
        /*003e*/ 	.short	(.L_11 - .L_10)
	.align		4
.L_10:
        /*0040*/ 	.word	index@(_Z24compute_attention_scoresPKfS0_Pfiiiii)
        /*0044*/ 	.word	0x00000000


	//----- nvinfo : EIATTR_MIN_STACK_SIZE
	.align		4
.L_11:
        /*0048*/ 	.byte	0x04, 0x12
        /*004a*/ 	.short	(.L_13 - .L_12)
	.align		4
.L_12:
        /*004c*/ 	.word	index@(_Z24compute_attention_scoresPKfS0_Pfiiiii)
        /*0050*/ 	.word	0x00000000


	//----- nvinfo : EIATTR_MIN_STACK_SIZE
	.align		4
.L_13:
        /*0054*/ 	.byte	0x04, 0x12
        /*0056*/ 	.short	(.L_15 - .L_14)
	.align		4
.L_14:
        /*0058*/ 	.word	index@(_Z15append_kv_cachePKfS0_PfS1_iiiii)
        /*005c*/ 	.word	0x00000000
.L_15:


//--------------------- .nv.compat                --------------------------
	.section	.nv.compat,"",@"SHT_CUDA_COMPAT_INFO"
	.align	4
        /*0000*/ 	.byte	0x02, 0x09, 0x00, 0x00, 0x02, 0x02, 0x01, 0x00, 0x02, 0x05, 0x05, 0x00, 0x03, 0x07, 0x01, 0x01
        /*0010*/ 	.byte	0x02, 0x03, 0x00, 0x00, 0x02, 0x06, 0x01, 0x00, 0x04, 0x0b, 0x08, 0x00, 0x01, 0x00, 0x00, 0x00
        /*0020*/ 	.byte	0x00, 0x00, 0x00, 0x00


//--------------------- .nv.info._Z24compute_attention_scoresPKfS0_Pfiiiii --------------------------
	.section	.nv.info._Z24compute_attention_scoresPKfS0_Pfiiiii,"",@"SHT_CUDA_INFO"
	.sectionflags	@""
	.align	4


	//----- nvinfo : EIATTR_CUDA_API_VERSION
	.align		4
        /*0000*/ 	.byte	0x04, 0x37
        /*0002*/ 	.short	(.L_17 - .L_16)
.L_16:
        /*0004*/ 	.word	0x00000082


	//----- nvinfo : EIATTR_KPARAM_INFO
	.align		4
.L_17:
        /*0008*/ 	.byte	0x04, 0x17
        /*000a*/ 	.short	(.L_19 - .L_18)
.L_18:
        /*000c*/ 	.word	0x00000000
        /*0010*/ 	.short	0x0007
        /*0012*/ 	.short	0x0028
        /*0014*/ 	.byte	0x00, 0xf0, 0x11, 0x00


	//----- nvinfo : EIATTR_KPARAM_INFO
	.align		4
.L_19:
        /*0018*/ 	.byte	0x04, 0x17
        /*001a*/ 	.short	(.L_21 - .L_20)
.L_20:
        /*001c*/ 	.word	0x00000000
        /*0020*/ 	.short	0x0006
        /*0022*/ 	.short	0x0024
        /*0024*/ 	.byte	0x00, 0xf0, 0x11, 0x00


	//----- nvinfo : EIATTR_KPARAM_INFO
	.align		4
.L_21:
        /*0028*/ 	.byte	0x04, 0x17
        /*002a*/ 	.short	(.L_23 - .L_22)
.L_22:
        /*002c*/ 	.word	0x00000000
        /*0030*/ 	.short	0x0005
        /*0032*/ 	.short	0x0020
        /*0034*/ 	.byte	0x00, 0xf0, 0x11, 0x00


	//----- nvinfo : EIATTR_KPARAM_INFO
	.align		4
.L_23:
        /*0038*/ 	.byte	0x04, 0x17
        /*003a*/ 	.short	(.L_25 - .L_24)
.L_24:
        /*003c*/ 	.word	0x00000000
        /*0040*/ 	.short	0x0004
        /*0042*/ 	.short	0x001c
        /*0044*/ 	.byte	0x00, 0xf0, 0x11, 0x00


	//----- nvinfo : EIATTR_KPARAM_INFO
	.align		4
.L_25:
        /*0048*/ 	.byte	0x04, 0x17
        /*004a*/ 	.short	(.L_27 - .L_26)
.L_26:
        /*004c*/ 	.word	0x00000000
        /*0050*/ 	.short	0x0003
        /*0052*/ 	.short	0x0018
        /*0054*/ 	.byte	0x00, 0xf0, 0x11, 0x00


	//----- nvinfo : EIATTR_KPARAM_INFO
	.align		4
.L_27:
        /*0058*/ 	.byte	0x04, 0x17
        /*005a*/ 	.short	(.L_29 - .L_28)
.L_28:
        /*005c*/ 	.word	0x00000000
        /*0060*/ 	.short	0x0002
        /*0062*/ 	.short	0x0010
        /*0064*/ 	.byte	0x00, 0xf5, 0x21, 0x00


	//----- nvinfo : EIATTR_KPARAM_INFO
	.align		4
.L_29:
        /*0068*/ 	.byte	0x04, 0x17
        /*006a*/ 	.short	(.L_31 - .L_30)
.L_30:
        /*006c*/ 	.word	0x00000000
        /*0070*/ 	.short	0x0001
        /*0072*/ 	.short	0x0008
        /*0074*/ 	.byte	0x00, 0xf5, 0x21, 0x00


	//----- nvinfo : EIATTR_KPARAM_INFO
	.align		4
.L_31:
        /*0078*/ 	.byte	0x04, 0x17
        /*007a*/ 	.short	(.L_33 - .L_32)
.L_32:
        /*007c*/ 	.word	0x00000000
        /*0080*/ 	.short	0x0000
        /*0082*/ 	.short	0x0000
        /*0084*/ 	.byte	0x00, 0xf5, 0x21, 0x00


	//----- nvinfo : EIATTR_SPARSE_MMA_MASK
	.align		4
.L_33:
        /*0088*/ 	.byte	0x03, 0x50
        /*008a*/ 	.short	0x0000


	//----- nvinfo : EIATTR_MAXREG_COUNT
	.align		4
        /*008c*/ 	.byte	0x03, 0x1b
        /*008e*/ 	.short	0x00ff


	//----- nvinfo : EIATTR_MERCURY_ISA_VERSION
	.align		4
        /*0090*/ 	.byte	0x03, 0x5f
        /*0092*/ 	.short	0x0101


	//----- nvinfo : EIATTR_VRC_CTA_INIT_COUNT
	.align		4
        /*0094*/ 	.byte	0x02, 0x4a
	.zero		1
	.zero		1


	//----- nvinfo : EIATTR_EXIT_INSTR_OFFSETS
	.align		4
        /*0098*/ 	.byte	0x04, 0x1c
        /*009a*/ 	.short	(.L_35 - .L_34)


	//   ....[0]....
.L_34:
        /*009c*/ 	.word	0x000000a0


	//   ....[1]....
        /*00a0*/ 	.word	0x00000e20


	//----- nvinfo : EIATTR_CRS_STACK_SIZE
	.align		4
.L_35:
        /*00a4*/ 	.byte	0x04, 0x1e
        /*00a6*/ 	.short	(.L_37 - .L_36)
.L_36:
        /*00a8*/ 	.word	0x00000000


	//----- nvinfo : EIATTR_CBANK_PARAM_SIZE
	.align		4
.L_37:
        /*00ac*/ 	.byte	0x03, 0x19
        /*00ae*/ 	.short	0x002c


	//----- nvinfo : EIATTR_PARAM_CBANK
	.align		4
        /*00b0*/ 	.byte	0x04, 0x0a
        /*00b2*/ 	.short	(.L_39 - .L_38)
	.align		4
.L_38:
        /*00b4*/ 	.word	index@(.nv.constant0._Z24compute_attention_scoresPKfS0_Pfiiiii)
        /*00b8*/ 	.short	0x0380
        /*00ba*/ 	.short	0x002c


	//----- nvinfo : EIATTR_SW_WAR
	.align		4
.L_39:
        /*00bc*/ 	.byte	0x04, 0x36
        /*00be*/ 	.short	(.L_41 - .L_40)
.L_40:
        /*00c0*/ 	.word	0x00000008
.L_41:


//--------------------- .nv.info._Z15append_kv_cachePKfS0_PfS1_iiiii --------------------------
	.section	.nv.info._Z15append_kv_cachePKfS0_PfS1_iiiii,"",@"SHT_CUDA_INFO"
	.sectionflags	@""
	.align	4


	//----- nvinfo : EIATTR_CUDA_API_VERSION
	.align		4
        /*0000*/ 	.byte	0x04, 0x37
        /*0002*/ 	.short	(.L_43 - .L_42)
.L_42:
        /*0004*/ 	.word	0x00000082


	//----- nvinfo : EIATTR_KPARAM_INFO
	.align		4
.L_43:
        /*0008*/ 	.byte	0x04, 0x17
        /*000a*/ 	.short	(.L_45 - .L_44)
.L_44:
        /*000c*/ 	.word	0x00000000
        /*0010*/ 	.short	0x0008
        /*0012*/ 	.short	0x0030
        /*0014*/ 	.byte	0x00, 0xf0, 0x11, 0x00


	//----- nvinfo : EIATTR_KPARAM_INFO
	.align		4
.L_45:
        /*0018*/ 	.byte	0x04, 0x17
        /*001a*/ 	.short	(.L_47 - .L_46)
.L_46:
        /*001c*/ 	.word	0x00000000
        /*0020*/ 	.short	0x0007
        /*0022*/ 	.short	0x002c
        /*0024*/ 	.byte	0x00, 0xf0, 0x11, 0x00


	//----- nvinfo : EIATTR_KPARAM_INFO
	.align		4
.L_47:
        /*0028*/ 	.byte	0x04, 0x17
        /*002a*/ 	.short	(.L_49 - .L_48)
.L_48:
        /*002c*/ 	.word	0x00000000
        /*0030*/ 	.short	0x0006
        /*0032*/ 	.short	0x0028
        /*0034*/ 	.byte	0x00, 0xf0, 0x11, 0x00


	//----- nvinfo : EIATTR_KPARAM_INFO
	.align		4
.L_49:
        /*0038*/ 	.byte	0x04, 0x17
        /*003a*/ 	.short	(.L_51 - .L_50)
.L_50:
        /*003c*/ 	.word	0x00000000
        /*0040*/ 	.short	0x0005
        /*0042*/ 	.short	0x0024
        /*0044*/ 	.byte	0x00, 0xf0, 0x11, 0x00


	//----- nvinfo : EIATTR_KPARAM_INFO
	.align		4
.L_51:
        /*0048*/ 	.byte	0x04, 0x17
        /*004a*/ 	.short	(.L_53 - .L_52)
.L_52:
        /*004c*/ 	.word	0x00000000
        /*0050*/ 	.short	0x0004
        /*0052*/ 	.short	0x0020
        /*0054*/ 	.byte	0x00, 0xf0, 0x11, 0x00


	//----- nvinfo : EIATTR_KPARAM_INFO
	.align		4
.L_53:
        /*0058*/ 	.byte	0x04, 0x17
        /*005a*/ 	.short	(.L_55 - .L_54)
.L_54:
        /*005c*/ 	.word	0x00000000
        /*0060*/ 	.short	0x0003
        /*0062*/ 	.short	0x0018
        /*0064*/ 	.byte	0x00, 0xf5, 0x21, 0x00


	//----- nvinfo : EIATTR_KPARAM_INFO
	.align		4
.L_55:
        /*0068*/ 	.byte	0x04, 0x17
        /*006a*/ 	.short	(.L_57 - .L_56)
.L_56:
        /*006c*/ 	.word	0x00000000
        /*0070*/ 	.short	0x0002
        /*0072*/ 	.short	0x0010
        /*0074*/ 	.byte	0x00, 0xf5, 0x21, 0x00


	//----- nvinfo : EIATTR_KPARAM_INFO
	.align		4
.L_57:
        /*0078*/ 	.byte	0x04, 0x17
        /*007a*/ 	.short	(.L_59 - .L_58)
.L_58:
        /*007c*/ 	.word	0x00000000
        /*0080*/ 	.short	0x0001
        /*0082*/ 	.short	0x0008
        /*0084*/ 	.byte	0x00, 0xf5, 0x21, 0x00


	//----- nvinfo : EIATTR_KPARAM_INFO
	.align		4
.L_59:
        /*0088*/ 	.byte	0x04, 0x17
        /*008a*/ 	.short	(.L_61 - .L_60)
.L_60:
        /*008c*/ 	.word	0x00000000
        /*0090*/ 	.short	0x0000
        /*0092*/ 	.short	0x0000
        /*0094*/ 	.byte	0x00, 0xf5, 0x21, 0x00


	//----- nvinfo : EIATTR_SPARSE_MMA_MASK
	.align		4
.L_61:
        /*0098*/ 	.byte	0x03, 0x50
        /*009a*/ 	.short	0x0000


	//----- nvinfo : EIATTR_MAXREG_COUNT
	.align		4
        /*009c*/ 	.byte	0x03, 0x1b
        /*009e*/ 	.short	0x00ff


	//----- nvinfo : EIATTR_MERCURY_ISA_VERSION
	.align		4
        /*00a0*/ 	.byte	0x03, 0x5f
        /*00a2*/ 	.short	0x0101


	//----- nvinfo : EIATTR_VRC_CTA_INIT_COUNT
	.align		4
        /*00a4*/ 	.byte	0x02, 0x4a
	.zero		1
	.zero		1


	//----- nvinfo : EIATTR_EXIT_INSTR_OFFSETS
	.align		4
        /*00a8*/ 	.byte	0x04, 0x1c
        /*00aa*/ 	.short	(.L_63 - .L_62)


	//   ....[0]....
.L_62:
        /*00ac*/ 	.word	0x000000a0


	//   ....[1]....
        /*00b0*/ 	.word	0x00000360


	//----- nvinfo : EIATTR_CBANK_PARAM_SIZE
	.align		4
.L_63:
        /*00b4*/ 	.byte	0x03, 0x19
        /*00b6*/ 	.short	0x0034


	//----- nvinfo : EIATTR_PARAM_CBANK
	.align		4
        /*00b8*/ 	.byte	0x04, 0x0a
        /*00ba*/ 	.short	(.L_65 - .L_64)
	.align		4
.L_64:
        /*00bc*/ 	.word	index@(.nv.constant0._Z15append_kv_cachePKfS0_PfS1_iiiii)
        /*00c0*/ 	.short	0x0380
        /*00c2*/ 	.short	0x0034


	//----- nvinfo : EIATTR_SW_WAR
	.align		4
.L_65:
        /*00c4*/ 	.byte	0x04, 0x36
        /*00c6*/ 	.short	(.L_67 - .L_66)
.L_66:
        /*00c8*/ 	.word	0x00000008
.L_67:


//--------------------- .nv.callgraph             --------------------------
	.section	.nv.callgraph,"",@"SHT_CUDA_CALLGRAPH"
	.align	4
	.sectionentsize	8
	.align		4
        /*0000*/ 	.word	0x00000000
	.align		4
        /*0004*/ 	.word	0xffffffff
	.align		4
        /*0008*/ 	.word	0x00000000
	.align		4
        /*000c*/ 	.word	0xfffffffe
	.align		4
        /*0010*/ 	.word	0x00000000
	.align		4
        /*0014*/ 	.word	0xfffffffd
	.align		4
        /*0018*/ 	.word	0x00000000
	.align		4
        /*001c*/ 	.word	0xfffffffc


//--------------------- .text._Z24compute_attention_scoresPKfS0_Pfiiiii --------------------------
	.section	.text._Z24compute_attention_scoresPKfS0_Pfiiiii,"ax",@progbits
	.align	128
        .global         _Z24compute_attention_scoresPKfS0_Pfiiiii
        .type           _Z24compute_attention_scoresPKfS0_Pfiiiii,@function
        .size           _Z24compute_attention_scoresPKfS0_Pfiiiii,(.L_x_25 - _Z24compute_attention_scoresPKfS0_Pfiiiii)
        .other          _Z24compute_attention_scoresPKfS0_Pfiiiii,@"STO_CUDA_ENTRY STV_DEFAULT"
_Z24compute_attention_scoresPKfS0_Pfiiiii:
.text._Z24compute_attention_scoresPKfS0_Pfiiiii:
[----:B------:R-:W-:Y:S01]  /*0000*/  LDC R1, c[0x0][0x37c] ;  /* 0x0000df00ff017b82 */ /* 0x000fe20000000800 */
[----:B------:R-:W0:Y:S07]  /*0010*/  S2R R3, SR_TID.X ;  /* 0x0000000000037919 */ /* 0x000e2e0000002100 */
[----:B------:R-:W0:Y:S01]  /*0020*/  S2UR UR6, SR_CTAID.X ;  /* 0x00000000000679c3 */ /* 0x000e220000002500 */
[----:B------:R-:W1:Y:S07]  /*0030*/  LDCU.64 UR4, c[0x0][0x398] ;  /* 0x00007300ff0477ac */ /* 0x000e6e0008000a00 */
[----:B------:R-:W0:Y:S08]  /*0040*/  LDC R6, c[0x0][0x360] ;  /* 0x0000d800ff067b82 */ /* 0x000e300000000800 */
[----:B------:R-:W2:Y:S01]  /*0050*/  LDC R5, c[0x0][0x3a4] ;  /* 0x0000e900ff057b82 */ /* 0x000ea20000000800 */
[----:B-1----:R-:W-:Y:S01]  /*0060*/  UIMAD UR4, UR5, UR4, URZ ;  /* 0x00000004050472a4 */ /* 0x002fe2000f8e02ff */
[----:B0-----:R-:W-:-:S05]  /*0070*/  IMAD R6, R6, UR6, R3 ;  /* 0x0000000606067c24 */ /* 0x001fca000f8e0203 */
[----:B--2---:R-:W-:-:S05]  /*0080*/  IMAD R3, R5, UR4, RZ ;  /* 0x0000000405037c24 */ /* 0x004fca000f8e02ff */
[----:B------:R-:W-:-:S13]  /*0090*/  ISETP.GE.AND P0, PT, R6, R3, PT ;  /* 0x000000030600720c */ /* 0x000fda0003f06270 */
[----:B------:R-:W-:Y:S05]  /*00a0*/  @P0 EXIT ;  /* 0x000000000000094d */ /* 0x000fea0003800000 */
[----:B------:R-:W-:Y:S01]  /*00b0*/  IABS R7, R5 ;  /* 0x0000000500077213 */ /* 0x000fe20000000000 */
[----:B------:R-:W0:Y:S01]  /*00c0*/  LDCU UR13, c[0x0][0x3a0] ;  /* 0x00007400ff0d77ac */ /* 0x000e220008000800 */
[----:B------:R-:W-:Y:S02]  /*00d0*/  IMAD.MOV.U32 R15, RZ, RZ, RZ ;  /* 0x000000ffff0f7224 */ /* 0x000fe400078e00ff */
[----:B------:R-:W1:Y:S01]  /*00e0*/  I2F.RP R0, R7 ;  /* 0x0000000700007306 */ /* 0x000e620000209400 */
[----:B------:R-:W2:Y:S01]  /*00f0*/  LDCU UR4, c[0x0][0x3a8] ;  /* 0x00007500ff0477ac */ /* 0x000ea20008000800 */
[----:B------:R-:W3:Y:S06]  /*0100*/  LDCU.64 UR14, c[0x0][0x358] ;  /* 0x00006b00ff0e77ac */ /* 0x000eec0008000a00 */
[----:B-1----:R-:W1:Y:S01]  /*0110*/  MUFU.RCP R0, R0 ;  /* 0x0000000000007308 */ /* 0x002e620000001000 */
[----:B0-----:R-:W-:Y:S01]  /*0120*/  UISETP.GE.AND UP0, UPT, UR13, 0x1, UPT ;  /* 0x000000010d00788c */ /* 0x001fe2000bf06270 */
[----:B-1----:R-:W-:-:S06]  /*0130*/  IADD3 R2, PT, PT, R0, 0xffffffe, RZ ;  /* 0x0ffffffe00027810 */ /* 0x002fcc0007ffe0ff */
[----:B------:R0:W1:Y:S02]  /*0140*/  F2I.FTZ.U32.TRUNC.NTZ R3, R2 ;  /* 0x0000000200037305 */ /* 0x000064000021f000 */
[----:B0-----:R-:W-:Y:S02]  /*0150*/  HFMA2 R2, -RZ, RZ, 0, 0 ;  /* 0x00000000ff027431 */ /* 0x001fe400000001ff */
[----:B-1----:R-:W-:-:S04]  /*0160*/  IMAD.MOV R4, RZ, RZ, -R3 ;  /* 0x000000ffff047224 */ /* 0x002fc800078e0a03 */
[----:B------:R-:W-:Y:S01]  /*0170*/  IMAD R9, R4, R7, RZ ;  /* 0x0000000704097224 */ /* 0x000fe200078e02ff */
[----:B------:R-:W-:-:S03]  /*0180*/  IABS R4, R6 ;  /* 0x0000000600047213 */ /* 0x000fc60000000000 */
[----:B------:R-:W-:-:S06]  /*0190*/  IMAD.HI.U32 R3, R3, R9, R2 ;  /* 0x0000000903037227 */ /* 0x000fcc00078e0002 */
[----:B------:R-:W-:-:S04]  /*01a0*/  IMAD.HI.U32 R3, R3, R4, RZ ;  /* 0x0000000403037227 */ /* 0x000fc800078e00ff */
[----:B------:R-:W-:-:S04]  /*01b0*/  IMAD.MOV R0, RZ, RZ, -R3 ;  /* 0x000000ffff007224 */ /* 0x000fc800078e0a03 */
[----:B------:R-:W-:-:S05]  /*01c0*/  IMAD R0, R7, R0, R4 ;  /* 0x0000000007007224 */ /* 0x000fca00078e0204 */
[----:B------:R-:W-:-:S13]  /*01d0*/  ISETP.GT.U32.AND P2, PT, R7, R0, PT ;  /* 0x000000000700720c */ /* 0x000fda0003f44070 */
[-C--:B------:R-:W-:Y:S01]  /*01e0*/  @!P2 IADD3 R0, PT, PT, R0, -R7.reuse, RZ ;  /* 0x800000070000a210 */ /* 0x080fe20007ffe0ff */
[----:B------:R-:W-:Y:S01]  /*01f0*/  @!P2 VIADD R3, R3, 0x1 ;  /* 0x000000010303a836 */ /* 0x000fe20000000000 */
[----:B------:R-:W-:Y:S02]  /*0200*/  ISETP.NE.AND P2, PT, R5, RZ, PT ;  /* 0x000000ff0500720c */ /* 0x000fe40003f45270 */
[----:B------:R-:W-:Y:S02]  /*0210*/  ISETP.GE.U32.AND P0, PT, R0, R7, PT ;  /* 0x000000070000720c */ /* 0x000fe40003f06070 */
[----:B------:R-:W-:-:S04]  /*0220*/  LOP3.LUT R0, R6, R5, RZ, 0x3c, !PT ;  /* 0x0000000506007212 */ /* 0x000fc800078e3cff */
[----:B------:R-:W-:-:S07]  /*0230*/  ISETP.GE.AND P1, PT, R0, RZ, PT ;  /* 0x000000ff0000720c */ /* 0x000fce0003f26270 */
[----:B------:R-:W-:-:S06]  /*0240*/  @P0 IADD3 R3, PT, PT, R3, 0x1, RZ ;  /* 0x0000000103030810 */ /* 0x000fcc0007ffe0ff */
[----:B------:R-:W-:Y:S01]  /*0250*/  @!P1 IMAD.MOV R3, RZ, RZ, -R3 ;  /* 0x000000ffff039224 */ /* 0x000fe200078e0a03 */
[----:B------:R-:W-:-:S04]  /*0260*/  @!P2 LOP3.LUT R3, RZ, R5, RZ, 0x33, !PT ;  /* 0x00000005ff03a212 */ /* 0x000fc800078e33ff */
[----:B------:R-:W-:-:S05]  /*0270*/  IADD3 R0, PT, PT, -R3, RZ, RZ ;  /* 0x000000ff03007210 */ /* 0x000fca0007ffe1ff */
[----:B------:R-:W-:-:S04]  /*0280*/  IMAD R0, R5, R0, R6 ;  /* 0x0000000005007224 */ /* 0x000fc800078e0206 */
[----:B--2---:R-:W-:Y:S01]  /*0290*/  IMAD R0, R3, UR4, R0 ;  /* 0x0000000403007c24 */ /* 0x004fe2000f8e0200 */
[----:B---3--:R-:W-:Y:S06]  /*02a0*/  BRA.U !UP0, `(.L_x_0) ;  /* 0x0000000908647547 */ /* 0x008fec000b800000 */
[----:B------:R-:W-:Y:S02]  /*02b0*/  UISETP.GE.U32.AND UP1, UPT, UR13, 0x10, UPT ;  /* 0x000000100d00788c */ /* 0x000fe4000bf26070 */
[----:B------:R-:W-:Y:S01]  /*02c0*/  IMAD R7, R3, UR13, RZ ;  /* 0x0000000d03077c24 */ /* 0x000fe2000f8e02ff */
[----:B------:R-:W-:Y:S02]  /*02d0*/  ULOP3.LUT UR12, UR13, 0xf, URZ, 0xc0, !UPT ;  /* 0x0000000f0d0c7892 */ /* 0x000fe4000f8ec0ff */
[----:B------:R-:W-:Y:S01]  /*02e0*/  IMAD R8, R0, UR13, RZ ;  /* 0x0000000d00087c24 */ /* 0x000fe2000f8e02ff */
[----:B------:R-:W-:Y:S01]  /*02f0*/  MOV R15, RZ ;  /* 0x000000ff000f7202 */ /* 0x000fe20000000f00 */
[----:B------:R-:W-:Y:S01]  /*0300*/  UMOV UR4, URZ ;  /* 0x000000ff00047c82 */ /* 0x000fe20008000000 */
[----:B------:R-:W-:Y:S01]  /*0310*/  UISETP.NE.AND UP0, UPT, UR12, URZ, UPT ;  /* 0x000000ff0c00728c */ /* 0x000fe2000bf05270 */
[----:B------:R-:W-:Y:S10]  /*0320*/  BRA.U !UP1, `(.L_x_1) ;  /* 0x0000000509147547 */ /* 0x000ff4000b800000 */
[----:B------:R-:W0:Y:S01]  /*0330*/  LDCU.128 UR8, c[0x0][0x380] ;  /* 0x00007000ff0877ac */ /* 0x000e220008000c00 */
[----:B------:R-:W-:Y:S01]  /*0340*/  MOV R15, RZ ;  /* 0x000000ff000f7202 */ /* 0x000fe20000000f00 */
[----:B------:R-:W-:Y:S01]  /*0350*/  IMAD.MOV.U32 R0, RZ, RZ, R8 ;  /* 0x000000ffff007224 */ /* 0x000fe200078e0008 */
[----:B------:R-:W-:Y:S01]  /*0360*/  MOV R9, R7 ;  /* 0x0000000700097202 */ /* 0x000fe20000000f00 */
[----:B------:R-:W-:Y:S02]  /*0370*/  ULOP3.LUT UR4, UR13, 0x7ffffff0, URZ, 0xc0, !UPT ;  /* 0x7ffffff00d047892 */ /* 0x000fe4000f8ec0ff */
[----:B0-----:R-:W-:Y:S02]  /*0380*/  UIADD3 UR7, UP1, UPT, UR8, 0x20, URZ ;  /* 0x0000002008077890 */ /* 0x001fe4000ff3e0ff */
[----:B------:R-:W-:Y:S02]  /*0390*/  UIADD3 UR5, UP2, UPT, UR10, 0x20, URZ ;  /* 0x000000200a057890 */ /* 0x000fe4000ff5e0ff */
[----:B------:R-:W-:-:S02]  /*03a0*/  UIADD3 UR10, UPT, UPT, -UR4, URZ, URZ ;  /* 0x000000ff040a7290 */ /* 0x000fc4000fffe1ff */
[----:B------:R-:W-:Y:S02]  /*03b0*/  UIADD3.X UR8, UPT, UPT, URZ, UR9, URZ, UP1, !UPT ;  /* 0x00000009ff087290 */ /* 0x000fe40008ffe4ff */
[----:B------:R-:W-:-:S12]  /*03c0*/  UIADD3.X UR6, UPT, UPT, URZ, UR11, URZ, UP2, !UPT ;  /* 0x0000000bff067290 */ /* 0x000fd800097fe4ff */
.L_x_2:
[----:B------:R-:W-:Y:S01]  /*03d0*/  MOV R4, UR7 ;  /* 0x0000000700047c02 */ /* 0x000fe20008000f00 */
[----:B------:R-:W-:Y:S01]  /*03e0*/  IMAD.U32 R5, RZ, RZ, UR8 ;  /* 0x00000008ff057e24 */ /* 0x000fe2000f8e00ff */
[----:B------:R-:W-:Y:S02]  /*03f0*/  MOV R2, UR5 ;  /* 0x0000000500027c02 */ /* 0x000fe40008000f00 */
[----:B------:R-:W-:Y:S01]  /*0400*/  MOV R3, UR6 ;  /* 0x0000000600037c02 */ /* 0x000fe20008000f00 */
[----:B------:R-:W-:-:S04]  /*0410*/  IMAD.WIDE R4, R9, 0x4, R4 ;  /* 0x0000000409047825 */ /* 0x000fc800078e0204 */
[----:B------:R-:W-:Y:S01]  /*0420*/  IMAD.WIDE R2, R0, 0x4, R2 ;  /* 0x0000000400027825 */ /* 0x000fe200078e0202 */
[----:B------:R-:W2:Y:S04]  /*0430*/  LDG.E.CONSTANT R14, desc[UR14][R4.64+-0x20] ;  /* 0xffffe00e040e7981 */ /* 0x000ea8000c1e9900 */
[----:B------:R-:W2:Y:S04]  /*0440*/  LDG.E.CONSTANT R16, desc[UR14][R2.64+-0x20] ;  /* 0xffffe00e02107981 */ /* 0x000ea8000c1e9900 */
[----:B------:R-:W3:Y:S04]  /*0450*/  LDG.E.CONSTANT R17, desc[UR14][R4.64+-0x1c] ;  /* 0xffffe40e04117981 */ /* 0x000ee8000c1e9900 */
[----:B------:R-:W3:Y:S04]  /*0460*/  LDG.E.CONSTANT R24, desc[UR14][R2.64+-0x1c] ;  /* 0xffffe40e02187981 */ /* 0x000ee8000c1e9900 */
[----:B------:R-:W4:Y:S04]  /*0470*/  LDG.E.CONSTANT R19, desc[UR14][R4.64+-0x18] ;  /* 0xffffe80e04137981 */ /* 0x000f28000c1e9900 */
[----:B------:R-:W4:Y:S04]  /*0480*/  LDG.E.CONSTANT R18, desc[UR14][R2.64+-0x18] ;  /* 0xffffe80e02127981 */ /* 0x000f28000c1e9900 */
[----:B------:R-:W5:Y:S04]  /*0490*/  LDG.E.CONSTANT R20, desc[UR14][R4.64+-0x14] ;  /* 0xffffec0e04147981 */ /* 0x000f68000c1e9900 */
        /* <DEDUP_REMOVED lines=8> */
[----:B------:R-:W5:Y:S01]  /*0520*/  LDG.E.CONSTANT R27, desc[UR14][R2.64+0x1c] ;  /* 0x00001c0e021b7981 */ /* 0x000f62000c1e9900 */
[----:B--2---:R-:W-:-:S03]  /*0530*/  FFMA R14, R14, R16, R15 ;  /* 0x000000100e0e7223 */ /* 0x004fc6000000000f */
[----:B------:R-:W2:Y:S04]  /*0540*/  LDG.E.CONSTANT R16, desc[UR14][R4.64+-0x4] ;  /* 0xfffffc0e04107981 */ /* 0x000ea8000c1e9900 */
[----:B------:R-:W2:Y:S01]  /*0550*/  LDG.E.CONSTANT R15, desc[UR14][R2.64+-0x4] ;  /* 0xfffffc0e020f7981 */ /* 0x000ea2000c1e9900 */
[----:B---3--:R-:W-:-:S03]  /*0560*/  FFMA R24, R17, R24, R14 ;  /* 0x0000001811187223 */ /* 0x008fc6000000000e */
[----:B------:R-:W3:Y:S04]  /*0570*/  LDG.E.CONSTANT R14, desc[UR14][R4.64] ;  /* 0x0000000e040e7981 */ /* 0x000ee8000c1e9900 */
[----:B------:R-:W3:Y:S01]  /*0580*/  LDG.E.CONSTANT R17, desc[UR14][R2.64] ;  /* 0x0000000e02117981 */ /* 0x000ee2000c1e9900 */
[----:B----4-:R-:W-:-:S03]  /*0590*/  FFMA R25, R19, R18, R24 ;  /* 0x0000001213197223 */ /* 0x010fc60000000018 */
[----:B------:R-:W4:Y:S04]  /*05a0*/  LDG.E.CONSTANT R18, desc[UR14][R4.64+0x4] ;  /* 0x0000040e04127981 */ /* 0x000f28000c1e9900 */
[----:B------:R-:W4:Y:S01]  /*05b0*/  LDG.E.CONSTANT R19, desc[UR14][R2.64+0x4] ;  /* 0x0000040e02137981 */ /* 0x000f22000c1e9900 */
[----:B-----5:R-:W-:-:S03]  /*05c0*/  FFMA R25, R20, R21, R25 ;  /* 0x0000001514197223 */ /* 0x020fc60000000019 */
[----:B------:R-:W5:Y:S04]  /*05d0*/  LDG.E.CONSTANT R20, desc[UR14][R4.64+0x8] ;  /* 0x0000080e04147981 */ /* 0x000f68000c1e9900 */
[----:B------:R-:W5:Y:S01]  /*05e0*/  LDG.E.CONSTANT R21, desc[UR14][R2.64+0x8] ;  /* 0x0000080e02157981 */ /* 0x000f62000c1e9900 */
[----:B------:R-:W-:-:S03]  /*05f0*/  FFMA R25, R22, R23, R25 ;  /* 0x0000001716197223 */ /* 0x000fc60000000019 */
[----:B------:R-:W5:Y:S04]  /*0600*/  LDG.E.CONSTANT R22, desc[UR14][R4.64+0xc] ;  /* 0x00000c0e04167981 */ /* 0x000f68000c1e9900 */
[----:B------:R-:W5:Y:S01]  /*0610*/  LDG.E.CONSTANT R23, desc[UR14][R2.64+0xc] ;  /* 0x00000c0e02177981 */ /* 0x000f62000c1e9900 */
[----:B------:R-:W-:-:S03]  /*0620*/  FFMA R25, R10, R11, R25 ;  /* 0x0000000b0a197223 */ /* 0x000fc60000000019 */
[----:B------:R-:W5:Y:S04]  /*0630*/  LDG.E.CONSTANT R10, desc[UR14][R4.64+0x10] ;  /* 0x0000100e040a7981 */ /* 0x000f68000c1e9900 */
[----:B------:R-:W5:Y:S01]  /*0640*/  LDG.E.CONSTANT R11, desc[UR14][R2.64+0x10] ;  /* 0x0000100e020b7981 */ /* 0x000f62000c1e9900 */
[----:B------:R-:W-:-:S03]  /*0650*/  FFMA R29, R12, R13, R25 ;  /* 0x0000000d0c1d7223 */ /* 0x000fc60000000019 */
[----:B------:R-:W5:Y:S04]  /*0660*/  LDG.E.CONSTANT R24, desc[UR14][R4.64+0x14] ;  /* 0x0000140e04187981 */ /* 0x000f68000c1e9900 */
[----:B------:R-:W5:Y:S04]  /*0670*/  LDG.E.CONSTANT R25, desc[UR14][R2.64+0x14] ;  /* 0x0000140e02197981 */ /* 0x000f68000c1e9900 */
[----:B------:R-:W5:Y:S04]  /*0680*/  LDG.E.CONSTANT R12, desc[UR14][R4.64+0x18] ;  /* 0x0000180e040c7981 */ /* 0x000f68000c1e9900 */
[----:B------:R-:W5:Y:S01]  /*0690*/  LDG.E.CONSTANT R13, desc[UR14][R2.64+0x18] ;  /* 0x0000180e020d7981 */ /* 0x000f62000c1e9900 */
[----:B------:R-:W-:-:S04]  /*06a0*/  UIADD3 UR10, UPT, UPT, UR10, 0x10, URZ ;  /* 0x000000100a0a7890 */ /* 0x000fc8000fffe0ff */
[----:B------:R-:W-:Y:S01]  /*06b0*/  UISETP.NE.AND UP1, UPT, UR10, URZ, UPT ;  /* 0x000000ff0a00728c */ /* 0x000fe2000bf25270 */
[----:B------:R-:W-:Y:S01]  /*06c0*/  VIADD R9, R9, 0x10 ;  /* 0x0000001009097836 */ /* 0x000fe20000000000 */
[----:B------:R-:W-:Y:S01]  /*06d0*/  IADD3 R0, PT, PT, R0, 0x10, RZ ;  /* 0x0000001000007810 */ /* 0x000fe20007ffe0ff */
[----:B--2---:R-:W-:-:S04]  /*06e0*/  FFMA R15, R16, R15, R29 ;  /* 0x0000000f100f7223 */ /* 0x004fc8000000001d */
[----:B---3--:R-:W-:-:S04]  /*06f0*/  FFMA R15, R14, R17, R15 ;  /* 0x000000110e0f7223 */ /* 0x008fc8000000000f */
[----:B----4-:R-:W-:-:S04]  /*0700*/  FFMA R15, R18, R19, R15 ;  /* 0x00000013120f7223 */ /* 0x010fc8000000000f */
[----:B-----5:R-:W-:-:S04]  /*0710*/  FFMA R15, R20, R21, R15 ;  /* 0x00000015140f7223 */ /* 0x020fc8000000000f */
[----:B------:R-:W-:-:S04]  /*0720*/  FFMA R15, R22, R23, R15 ;  /* 0x00000017160f7223 */ /* 0x000fc8000000000f */
[----:B------:R-:W-:-:S04]  /*0730*/  FFMA R11, R10, R11, R15 ;  /* 0x0000000b0a0b7223 */ /* 0x000fc8000000000f */
[----:B------:R-:W-:-:S04]  /*0740*/  FFMA R11, R24, R25, R11 ;  /* 0x00000019180b7223 */ /* 0x000fc8000000000b */
[----:B------:R-:W-:-:S04]  /*0750*/  FFMA R11, R12, R13, R11 ;  /* 0x0000000d0c0b7223 */ /* 0x000fc8000000000b */
[----:B------:R-:W-:Y:S01]  /*0760*/  FFMA R15, R26, R27, R11 ;  /* 0x0000001b1a0f7223 */ /* 0x000fe2000000000b */
[----:B------:R-:W-:Y:S06]  /*0770*/  BRA.U UP1, `(.L_x_2) ;  /* 0xfffffffd01147547 */ /* 0x000fec000b83ffff */
.L_x_1:
[----:B------:R-:W-:Y:S05]  /*0780*/  BRA.U !UP0, `(.L_x_0) ;  /* 0x00000005082c7547 */ /* 0x000fea000b800000 */
[----:B------:R-:W-:Y:S02]  /*0790*/  UISETP.GE.U32.AND UP0, UPT, UR12, 0x8, UPT ;  /* 0x000000080c00788c */ /* 0x000fe4000bf06070 */
[----:B------:R-:W-:-:S04]  /*07a0*/  ULOP3.LUT UR6, UR13, 0x7, URZ, 0xc0, !UPT ;  /* 0x000000070d067892 */ /* 0x000fc8000f8ec0ff */
[----:B------:R-:W-:-:S03]  /*07b0*/  UISETP.NE.AND UP1, UPT, UR6, URZ, UPT ;  /* 0x000000ff0600728c */ /* 0x000fc6000bf25270 */
[----:B------:R-:W-:Y:S08]  /*07c0*/  BRA.U !UP0, `(.L_x_3) ;  /* 0x00000001087c7547 */ /* 0x000ff0000b800000 */
[----:B------:R-:W0:Y:S01]  /*07d0*/  LDC.64 R2, c[0x0][0x380] ;  /* 0x0000e000ff027b82 */ /* 0x000e220000000a00 */
[----:B------:R-:W-:Y:S01]  /*07e0*/  IADD3 R9, PT, PT, R7, UR4, RZ ;  /* 0x0000000407097c10 */ /* 0x000fe2000fffe0ff */
[----:B------:R-:W-:-:S06]  /*07f0*/  VIADD R11, R8, UR4 ;  /* 0x00000004080b7c36 */ /* 0x000fcc0008000000 */
[----:B------:R-:W1:Y:S01]  /*0800*/  LDC.64 R4, c[0x0][0x388] ;  /* 0x0000e200ff047b82 */ /* 0x000e620000000a00 */
[----:B0-----:R-:W-:-:S05]  /*0810*/  IMAD.WIDE R2, R9, 0x4, R2 ;  /* 0x0000000409027825 */ /* 0x001fca00078e0202 */
[----:B------:R-:W2:Y:S01]  /*0820*/  LDG.E.CONSTANT R10, desc[UR14][R2.64] ;  /* 0x0000000e020a7981 */ /* 0x000ea2000c1e9900 */
[----:B-1----:R-:W-:-:S03]  /*0830*/  IMAD.WIDE R4, R11, 0x4, R4 ;  /* 0x000000040b047825 */ /* 0x002fc600078e0204 */
[----:B------:R-:W3:Y:S04]  /*0840*/  LDG.E.CONSTANT R13, desc[UR14][R2.64+0x4] ;  /* 0x0000040e020d7981 */ /* 0x000ee8000c1e9900 */
[----:B------:R-:W2:Y:S04]  /*0850*/  LDG.E.CONSTANT R11, desc[UR14][R4.64] ;  /* 0x0000000e040b7981 */ /* 0x000ea8000c1e9900 */
        /* <DEDUP_REMOVED lines=13> */
[----:B------:R-:W-:Y:S01]  /*0930*/  UIADD3 UR4, UPT, UPT, UR4, 0x8, URZ ;  /* 0x0000000804047890 */ /* 0x000fe2000fffe0ff */
[----:B--2---:R-:W-:-:S04]  /*0940*/  FFMA R10, R10, R11, R15 ;  /* 0x0000000b0a0a7223 */ /* 0x004fc8000000000f */
[----:B---3--:R-:W-:-:S04]  /*0950*/  FFMA R10, R13, R12, R10 ;  /* 0x0000000c0d0a7223 */ /* 0x008fc8000000000a */
[----:B----4-:R-:W-:-:S04]  /*0960*/  FFMA R10, R17, R14, R10 ;  /* 0x0000000e110a7223 */ /* 0x010fc8000000000a */
[----:B-----5:R-:W-:-:S04]  /*0970*/  FFMA R10, R19, R16, R10 ;  /* 0x00000010130a7223 */ /* 0x020fc8000000000a */
[----:B------:R-:W-:-:S04]  /*0980*/  FFMA R10, R21, R18, R10 ;  /* 0x00000012150a7223 */ /* 0x000fc8000000000a */
[----:B------:R-:W-:-:S04]  /*0990*/  FFMA R23, R23, R20, R10 ;  /* 0x0000001417177223 */ /* 0x000fc8000000000a */
[----:B------:R-:W-:-:S04]  /*09a0*/  FFMA R0, R0, R9, R23 ;  /* 0x0000000900007223 */ /* 0x000fc80000000017 */
[----:B------:R-:W-:-:S07]  /*09b0*/  FFMA R15, R25, R22, R0 ;  /* 0x00000016190f7223 */ /* 0x000fce0000000000 */
.L_x_3:
[----:B------:R-:W-:Y:S05]  /*09c0*/  BRA.U !UP1, `(.L_x_0) ;  /* 0x00000001099c7547 */ /* 0x000fea000b800000 */
[----:B------:R-:W-:Y:S02]  /*09d0*/  UISETP.GE.U32.AND UP0, UPT, UR6, 0x4, UPT ;  /* 0x000000040600788c */ /* 0x000fe4000bf06070 */
[----:B------:R-:W-:-:S04]  /*09e0*/  ULOP3.LUT UR5, UR13, 0x3, URZ, 0xc0, !UPT ;  /* 0x000000030d057892 */ /* 0x000fc8000f8ec0ff */
[----:B------:R-:W-:-:S03]  /*09f0*/  UISETP.NE.AND UP1, UPT, UR5, URZ, UPT ;  /* 0x000000ff0500728c */ /* 0x000fc6000bf25270 */
[----:B------:R-:W-:Y:S08]  /*0a00*/  BRA.U !UP0, `(.L_x_4) ;  /* 0x00000001084c7547 */ /* 0x000ff0000b800000 */
[----:B------:R-:W0:Y:S01]  /*0a10*/  LDC.64 R2, c[0x0][0x380] ;  /* 0x0000e000ff027b82 */ /* 0x000e220000000a00 */
[----:B------:R-:W-:Y:S02]  /*0a20*/  IADD3 R9, PT, PT, R7, UR4, RZ ;  /* 0x0000000407097c10 */ /* 0x000fe4000fffe0ff */
[----:B------:R-:W-:-:S05]  /*0a30*/  IADD3 R11, PT, PT, R8, UR4, RZ ;  /* 0x00000004080b7c10 */ /* 0x000fca000fffe0ff */
[----:B------:R-:W1:Y:S01]  /*0a40*/  LDC.64 R4, c[0x0][0x388] ;  /* 0x0000e200ff047b82 */ /* 0x000e620000000a00 */
[----:B0-----:R-:W-:-:S05]  /*0a50*/  IMAD.WIDE R2, R9, 0x4, R2 ;  /* 0x0000000409027825 */ /* 0x001fca00078e0202 */
[----:B------:R-:W2:Y:S01]  /*0a60*/  LDG.E.CONSTANT R0, desc[UR14][R2.64] ;  /* 0x0000000e02007981 */ /* 0x000ea2000c1e9900 */
[----:B-1----:R-:W-:-:S03]  /*0a70*/  IMAD.WIDE R4, R11, 0x4, R4 ;  /* 0x000000040b047825 */ /* 0x002fc600078e0204 */
[----:B------:R-:W3:Y:S04]  /*0a80*/  LDG.E.CONSTANT R13, desc[UR14][R2.64+0x8] ;  /* 0x0000080e020d7981 */ /* 0x000ee8000c1e9900 */
[----:B------:R-:W2:Y:S04]  /*0a90*/  LDG.E.CONSTANT R9, desc[UR14][R4.64] ;  /* 0x0000000e04097981 */ /* 0x000ea8000c1e9900 */
[----:B------:R-:W4:Y:S04]  /*0aa0*/  LDG.E.CONSTANT R11, desc[UR14][R2.64+0x4] ;  /* 0x0000040e020b7981 */ /* 0x000f28000c1e9900 */
[----:B------:R-:W4:Y:S04]  /*0ab0*/  LDG.E.CONSTANT R10, desc[UR14][R4.64+0x4] ;  /* 0x0000040e040a7981 */ /* 0x000f28000c1e9900 */
[----:B------:R-:W3:Y:S04]  /*0ac0*/  LDG.E.CONSTANT R12, desc[UR14][R4.64+0x8] ;  /* 0x0000080e040c7981 */ /* 0x000ee8000c1e9900 */
[----:B------:R-:W5:Y:S04]  /*0ad0*/  LDG.E.CONSTANT R17, desc[UR14][R2.64+0xc] ;  /* 0x00000c0e02117981 */ /* 0x000f68000c1e9900 */
[----:B------:R-:W5:Y:S01]  /*0ae0*/  LDG.E.CONSTANT R14, desc[UR14][R4.64+0xc] ;  /* 0x00000c0e040e7981 */ /* 0x000f62000c1e9900 */
[----:B------:R-:W-:Y:S01]  /*0af0*/  UIADD3 UR4, UPT, UPT, UR4, 0x4, URZ ;  /* 0x0000000404047890 */ /* 0x000fe2000fffe0ff */
[----:B--2---:R-:W-:-:S04]  /*0b00*/  FFMA R0, R0, R9, R15 ;  /* 0x0000000900007223 */ /* 0x004fc8000000000f */
[----:B----4-:R-:W-:-:S04]  /*0b10*/  FFMA R0, R11, R10, R0 ;  /* 0x0000000a0b007223 */ /* 0x010fc80000000000 */
[----:B---3--:R-:W-:-:S04]  /*0b20*/  FFMA R0, R13, R12, R0 ;  /* 0x0000000c0d007223 */ /* 0x008fc80000000000 */
[----:B-----5:R-:W-:-:S07]  /*0b30*/  FFMA R15, R17, R14, R0 ;  /* 0x0000000e110f7223 */ /* 0x020fce0000000000 */
.L_x_4:
[----:B------:R-:W-:Y:S05]  /*0b40*/  BRA.U !UP1, `(.L_x_0) ;  /* 0x00000001093c7547 */ /* 0x000fea000b800000 */
[----:B------:R-:W0:Y:S01]  /*0b50*/  LDC.64 R12, c[0x0][0x380] ;  /* 0x0000e000ff0c7b82 */ /* 0x000e220000000a00 */
[----:B------:R-:W-:Y:S01]  /*0b60*/  VIADD R9, R8, UR4 ;  /* 0x0000000408097c36 */ /* 0x000fe20008000000 */
[----:B------:R-:W-:Y:S01]  /*0b70*/  IADD3 R7, PT, PT, R7, UR4, RZ ;  /* 0x0000000407077c10 */ /* 0x000fe2000fffe0ff */
[----:B------:R-:W-:-:S05]  /*0b80*/  UIADD3 UR5, UPT, UPT, -UR5, URZ, URZ ;  /* 0x000000ff05057290 */ /* 0x000fca000fffe1ff */
[----:B------:R-:W1:Y:S07]  /*0b90*/  LDC.64 R10, c[0x0][0x388] ;  /* 0x0000e200ff0a7b82 */ /* 0x000e6e0000000a00 */
.L_x_5:
[----:B-1----:R-:W-:-:S04]  /*0ba0*/  IMAD.WIDE R2, R9, 0x4, R10 ;  /* 0x0000000409027825 */ /* 0x002fc800078e020a */
[----:B0-----:R-:W-:Y:S02]  /*0bb0*/  IMAD.WIDE R4, R7, 0x4, R12 ;  /* 0x0000000407047825 */ /* 0x001fe400078e020c */
[----:B------:R-:W2:Y:S04]  /*0bc0*/  LDG.E.CONSTANT R2, desc[UR14][R2.64] ;  /* 0x0000000e02027981 */ /* 0x000ea8000c1e9900 */
[----:B------:R-:W2:Y:S01]  /*0bd0*/  LDG.E.CONSTANT R4, desc[UR14][R4.64] ;  /* 0x0000000e04047981 */ /* 0x000ea2000c1e9900 */
[----:B------:R-:W-:Y:S01]  /*0be0*/  UIADD3 UR5, UPT, UPT, UR5, 0x1, URZ ;  /* 0x0000000105057890 */ /* 0x000fe2000fffe0ff */
[----:B------:R-:W-:Y:S01]  /*0bf0*/  IADD3 R9, PT, PT, R9, 0x1, RZ ;  /* 0x0000000109097810 */ /* 0x000fe20007ffe0ff */
[----:B------:R-:W-:Y:S02]  /*0c00*/  VIADD R7, R7, 0x1 ;  /* 0x0000000107077836 */ /* 0x000fe40000000000 */
[----:B------:R-:W-:Y:S01]  /*0c10*/  UISETP.NE.AND UP0, UPT, UR5, URZ, UPT ;  /* 0x000000ff0500728c */ /* 0x000fe2000bf05270 */
[----:B--2---:R-:W-:-:S08]  /*0c20*/  FFMA R15, R4, R2, R15 ;  /* 0x00000002040f7223 */ /* 0x004fd0000000000f */
[----:B------:R-:W-:Y:S05]  /*0c30*/  BRA.U UP0, `(.L_x_5) ;  /* 0xfffffffd00d87547 */ /* 0x000fea000b83ffff */
.L_x_0:
[----:B------:R-:W-:-:S04]  /*0c40*/  I2FP.F32.S32 R0, UR13 ;  /* 0x0000000d00007c45 */ /* 0x000fc80008201400 */
[----:B------:R-:W-:Y:S01]  /*0c50*/  IADD3 R2, PT, PT, R0, -0xd000000, RZ ;  /* 0xf300000000027810 */ /* 0x000fe20007ffe0ff */
[----:B------:R0:W1:Y:S03]  /*0c60*/  MUFU.RSQ R3, R0 ;  /* 0x0000000000037308 */ /* 0x0000660000001400 */
[----:B------:R-:W-:-:S13]  /*0c70*/  ISETP.GT.U32.AND P0, PT, R2, 0x727fffff, PT ;  /* 0x727fffff0200780c */ /* 0x000fda0003f04070 */
[----:B0-----:R-:W-:Y:S05]  /*0c80*/  @!P0 BRA `(.L_x_6) ;  /* 0x0000000000108947 */ /* 0x001fea0003800000 */
[----:B------:R-:W-:-:S07]  /*0c90*/  MOV R4, 0xcb0 ;  /* 0x00000cb000047802 */ /* 0x000fce0000000f00 */
[----:B-1----:R-:W-:Y:S05]  /*0ca0*/  CALL.REL.NOINC `($__internal_0_$__cuda_sm20_sqrt_rn_f32_slowpath) ;  /* 0x0000000000607944 */ /* 0x002fea0003c00000 */
[----:B------:R-:W-:Y:S01]  /*0cb0*/  MOV R3, R0 ;  /* 0x0000000000037202 */ /* 0x000fe20000000f00 */
[----:B------:R-:W-:Y:S06]  /*0cc0*/  BRA `(.L_x_7) ;  /* 0x0000000000107947 */ /* 0x000fec0003800000 */
.L_x_6:
[----:B-1----:R-:W-:Y:S01]  /*0cd0*/  FMUL.FTZ R5, R0, R3 ;  /* 0x0000000300057220 */ /* 0x002fe20000410000 */
[----:B------:R-:W-:-:S03]  /*0ce0*/  FMUL.FTZ R3, R3, 0.5 ;  /* 0x3f00000003037820 */ /* 0x000fc60000410000 */
[----:B------:R-:W-:-:S04]  /*0cf0*/  FFMA R0, -R5, R5, R0 ;  /* 0x0000000505007223 */ /* 0x000fc80000000100 */
[----:B------:R-:W-:-:S07]  /*0d00*/  FFMA R3, R0, R3, R5 ;  /* 0x0000000300037223 */ /* 0x000fce0000000005 */
.L_x_7:
[----:B------:R-:W0:Y:S01]  /*0d10*/  MUFU.RCP R0, R3 ;  /* 0x0000000300007308 */ /* 0x000e220000001000 */
[----:B------:R-:W-:Y:S07]  /*0d20*/  BSSY.RECONVERGENT B0, `(.L_x_8) ;  /* 0x000000c000007945 */ /* 0x000fee0003800200 */
[----:B------:R-:W1:Y:S01]  /*0d30*/  FCHK P0, R15, R3 ;  /* 0x000000030f007302 */ /* 0x000e620000000000 */
[----:B0-----:R-:W-:-:S04]  /*0d40*/  FFMA R5, R0, -R3, 1 ;  /* 0x3f80000000057423 */ /* 0x001fc80000000803 */
[----:B------:R-:W-:-:S04]  /*0d50*/  FFMA R0, R0, R5, R0 ;  /* 0x0000000500007223 */ /* 0x000fc80000000000 */
[----:B------:R-:W-:-:S04]  /*0d60*/  FFMA R2, R0, R15, RZ ;  /* 0x0000000f00027223 */ /* 0x000fc800000000ff */
[----:B------:R-:W-:-:S04]  /*0d70*/  FFMA R5, R2, -R3, R15 ;  /* 0x8000000302057223 */ /* 0x000fc8000000000f */
[----:B------:R-:W-:Y:S01]  /*0d80*/  FFMA R5, R0, R5, R2 ;  /* 0x0000000500057223 */ /* 0x000fe20000000002 */
[----:B-1----:R-:W-:Y:S06]  /*0d90*/  @!P0 BRA `(.L_x_9) ;  /* 0x0000000000108947 */ /* 0x002fec0003800000 */
[----:B------:R-:W-:Y:S01]  /*0da0*/  IMAD.MOV.U32 R0, RZ, RZ, R15 ;  /* 0x000000ffff007224 */ /* 0x000fe200078e000f */
[----:B------:R-:W-:-:S07]  /*0db0*/  MOV R2, 0xdd0 ;  /* 0x00000dd000027802 */ /* 0x000fce0000000f00 */
[----:B------:R-:W-:Y:S05]  /*0dc0*/  CALL.REL.NOINC `($__internal_1_$__cuda_sm3x_div_rn_noftz_f32_slowpath) ;  /* 0x0000000000787944 */ /* 0x000fea0003c00000 */
[----:B------:R-:W-:-:S07]  /*0dd0*/  MOV R5, R0 ;  /* 0x0000000000057202 */ /* 0x000fce0000000f00 */
.L_x_9:
[----:B------:R-:W-:Y:S05]  /*0de0*/  BSYNC.RECONVERGENT B0 ;  /* 0x0000000000007941 */ /* 0x000fea0003800200 */
.L_x_8:
[----:B------:R-:W0:Y:S02]  /*0df0*/  LDC.64 R2, c[0x0][0x390] ;  /* 0x0000e400ff027b82 */ /* 0x000e240000000a00 */
[----:B0-----:R-:W-:-:S05]  /*0e00*/  IMAD.WIDE R6, R6, 0x4, R2 ;  /* 0x0000000406067825 */ /* 0x001fca00078e0202 */
[----:B------:R-:W-:Y:S01]  /*0e10*/  STG.E desc[UR14][R6.64], R5 ;  /* 0x0000000506007986 */ /* 0x000fe2000c10190e */
[----:B------:R-:W-:Y:S05]  /*0e20*/  EXIT ;  /* 0x000000000000794d */ /* 0x000fea0003800000 */
        .weak           $__internal_0_$__cuda_sm20_sqrt_rn_f32_slowpath
        .type           $__internal_0_$__cuda_sm20_sqrt_rn_f32_slowpath,@function
        .size           $__internal_0_$__cuda_sm20_sqrt_rn_f32_slowpath,($__internal_1_$__cuda_sm3x_div_rn_noftz_f32_slowpath - $__internal_0_$__cuda_sm20_sqrt_rn_f32_slowpath)
$__internal_0_$__cuda_sm20_sqrt_rn_f32_slowpath:
[----:B------:R-:W-:-:S13]  /*0e30*/  LOP3.LUT P0, RZ, R0, 0x7fffffff, RZ, 0xc0, !PT ;  /* 0x7fffffff00ff7812 */ /* 0x000fda000780c0ff */
[----:B------:R-:W-:Y:S01]  /*0e40*/  @!P0 MOV R2, R0 ;  /* 0x0000000000028202 */ /* 0x000fe20000000f00 */
[----:B------:R-:W-:Y:S06]  /*0e50*/  @!P0 BRA `(.L_x_10) ;  /* 0x0000000000448947 */ /* 0x000fec0003800000 */
[----:B------:R-:W-:-:S13]  /*0e60*/  FSETP.GEU.FTZ.AND P0, PT, R0, RZ, PT ;  /* 0x000000ff0000720b */ /* 0x000fda0003f1e000 */
[----:B------:R-:W-:Y:S01]  /*0e70*/  @!P0 IMAD.MOV.U32 R2, RZ, RZ, 0x7fffffff ;  /* 0x7fffffffff028424 */ /* 0x000fe200078e00ff */
[----:B------:R-:W-:Y:S06]  /*0e80*/  @!P0 BRA `(.L_x_10) ;  /* 0x0000000000388947 */ /* 0x000fec0003800000 */
[----:B------:R-:W-:-:S13]  /*0e90*/  FSETP.GTU.FTZ.AND P0, PT, |R0|, +INF , PT ;  /* 0x7f8000000000780b */ /* 0x000fda0003f1c200 */
[----:B------:R-:W-:Y:S01]  /*0ea0*/  @P0 FADD.FTZ R2, R0, 1 ;  /* 0x3f80000000020421 */ /* 0x000fe20000010000 */
[----:B------:R-:W-:Y:S06]  /*0eb0*/  @P0 BRA `(.L_x_10) ;  /* 0x00000000002c0947 */ /* 0x000fec0003800000 */
[----:B------:R-:W-:-:S13]  /*0ec0*/  FSETP.NEU.FTZ.AND P0, PT, |R0|, +INF , PT ;  /* 0x7f8000000000780b */ /* 0x000fda0003f1d200 */
[----:B------:R-:W-:Y:S01]  /*0ed0*/  @!P0 MOV R2, R0 ;  /* 0x0000000000028202 */ /* 0x000fe20000000f00 */
[----:B------:R-:W-:Y:S06]  /*0ee0*/  @!P0 BRA `(.L_x_10) ;  /* 0x0000000000208947 */ /* 0x000fec0003800000 */
[----:B------:R-:W-:-:S04]  /*0ef0*/  FFMA R0, R0, 1.84467440737095516160e+19, RZ ;  /* 0x5f80000000007823 */ /* 0x000fc800000000ff */
[----:B------:R-:W0:Y:S02]  /*0f00*/  MUFU.RSQ R3, R0 ;  /* 0x0000000000037308 */ /* 0x000e240000001400 */
[----:B0-----:R-:W-:Y:S01]  /*0f10*/  FMUL.FTZ R5, R0, R3 ;  /* 0x0000000300057220 */ /* 0x001fe20000410000 */
[----:B------:R-:W-:-:S03]  /*0f20*/  FMUL.FTZ R3, R3, 0.5 ;  /* 0x3f00000003037820 */ /* 0x000fc60000410000 */
[----:B------:R-:W-:-:S04]  /*0f30*/  FADD.FTZ R2, -R5, -RZ ;  /* 0x800000ff05027221 */ /* 0x000fc80000010100 */
[----:B------:R-:W-:-:S04]  /*0f40*/  FFMA R2, R5, R2, R0 ;  /* 0x0000000205027223 */ /* 0x000fc80000000000 */
[----:B------:R-:W-:-:S04]  /*0f50*/  FFMA R2, R2, R3, R5 ;  /* 0x0000000302027223 */ /* 0x000fc80000000005 */
[----:B------:R-:W-:-:S07]  /*0f60*/  FMUL.FTZ R2, R2, 2.3283064365386962891e-10 ;  /* 0x2f80000002027820 */ /* 0x000fce0000410000 */
.L_x_10:
[----:B------:R-:W-:Y:S01]  /*0f70*/  HFMA2 R3, -RZ, RZ, 0, 0 ;  /* 0x00000000ff037431 */ /* 0x000fe200000001ff */
[----:B------:R-:W-:Y:S01]  /*0f80*/  MOV R0, R2 ;  /* 0x0000000200007202 */ /* 0x000fe20000000f00 */
[----:B------:R-:W-:-:S04]  /*0f90*/  IMAD.MOV.U32 R2, RZ, RZ, R4 ;  /* 0x000000ffff027224 */ /* 0x000fc800078e0004 */
[----:B------:R-:W-:Y:S05]  /*0fa0*/  RET.REL.NODEC R2 `(_Z24compute_attention_scoresPKfS0_Pfiiiii) ;  /* 0xfffffff002147950 */ /* 0x000fea0003c3ffff */
        .weak           $__internal_1_$__cuda_sm3x_div_rn_noftz_f32_slowpath
        .type           $__internal_1_$__cuda_sm3x_div_rn_noftz_f32_slowpath,@function
        .size           $__internal_1_$__cuda_sm3x_div_rn_noftz_f32_slowpath,(.L_x_25 - $__internal_1_$__cuda_sm3x_div_rn_noftz_f32_slowpath)
$__internal_1_$__cuda_sm3x_div_rn_noftz_f32_slowpath:
[----:B------:R-:W-:Y:S01]  /*0fb0*/  SHF.R.U32.HI R5, RZ, 0x17, R3 ;  /* 0x00000017ff057819 */ /* 0x000fe20000011603 */
[----:B------:R-:W-:Y:S01]  /*0fc0*/  BSSY.RECONVERGENT B1, `(.L_x_11) ;  /* 0x0000062000017945 */ /* 0x000fe20003800200 */
[----:B------:R-:W-:Y:S02]  /*0fd0*/  SHF.R.U32.HI R4, RZ, 0x17, R0 ;  /* 0x00000017ff047819 */ /* 0x000fe40000011600 */
[----:B------:R-:W-:Y:S02]  /*0fe0*/  LOP3.LUT R12, R5, 0xff, RZ, 0xc0, !PT ;  /* 0x000000ff050c7812 */ /* 0x000fe400078ec0ff */
[----:B------:R-:W-:Y:S02]  /*0ff0*/  LOP3.LUT R9, R4, 0xff, RZ, 0xc0, !PT ;  /* 0x000000ff04097812 */ /* 0x000fe400078ec0ff */
[----:B------:R-:W-:-:S03]  /*1000*/  IADD3 R7, PT, PT, R12, -0x1, RZ ;  /* 0xffffffff0c077810 */ /* 0x000fc60007ffe0ff */
[----:B------:R-:W-:Y:S01]  /*1010*/  VIADD R5, R9, 0xffffffff ;  /* 0xffffffff09057836 */ /* 0x000fe20000000000 */
[----:B------:R-:W-:-:S04]  /*1020*/  ISETP.GT.U32.AND P0, PT, R7, 0xfd, PT ;  /* 0x000000fd0700780c */ /* 0x000fc80003f04070 */
[----:B------:R-:W-:-:S13]  /*1030*/  ISETP.GT.U32.OR P0, PT, R5, 0xfd, P0 ;  /* 0x000000fd0500780c */ /* 0x000fda0000704470 */
[----:B------:R-:W-:Y:S01]  /*1040*/  @!P0 MOV R4, RZ ;  /* 0x000000ff00048202 */ /* 0x000fe20000000f00 */
[----:B------:R-:W-:Y:S06]  /*1050*/  @!P0 BRA `(.L_x_12) ;  /* 0x00000000005c8947 */ /* 0x000fec0003800000 */
[----:B------:R-:W-:Y:S02]  /*1060*/  FSETP.GTU.FTZ.AND P0, PT, |R0|, +INF , PT ;  /* 0x7f8000000000780b */ /* 0x000fe40003f1c200 */
[----:B------:R-:W-:-:S04]  /*1070*/  FSETP.GTU.FTZ.AND P1, PT, |R3|, +INF , PT ;  /* 0x7f8000000300780b */ /* 0x000fc80003f3c200 */
[----:B------:R-:W-:-:S13]  /*1080*/  PLOP3.LUT P0, PT, P0, P1, PT, 0xf8, 0x8f ;  /* 0x00000000008f781c */ /* 0x000fda0000703f70 */
[----:B------:R-:W-:Y:S05]  /*1090*/  @P0 BRA `(.L_x_13) ;  /* 0x00000004004c0947 */ /* 0x000fea0003800000 */
[----:B------:R-:W-:-:S13]  /*10a0*/  LOP3.LUT P0, RZ, R3, 0x7fffffff, R0, 0xc8, !PT ;  /* 0x7fffffff03ff7812 */ /* 0x000fda000780c800 */
[----:B------:R-:W-:Y:S05]  /*10b0*/  @!P0 BRA `(.L_x_14) ;  /* 0x00000004003c8947 */ /* 0x000fea0003800000 */
[C---:B------:R-:W-:Y:S02]  /*10c0*/  FSETP.NEU.FTZ.AND P2, PT, |R0|.reuse, +INF , PT ;  /* 0x7f8000000000780b */ /* 0x040fe40003f5d200 */
[----:B------:R-:W-:Y:S02]  /*10d0*/  FSETP.NEU.FTZ.AND P1, PT, |R3|, +INF , PT ;  /* 0x7f8000000300780b */ /* 0x000fe40003f3d200 */
[----:B------:R-:W-:-:S11]  /*10e0*/  FSETP.NEU.FTZ.AND P0, PT, |R0|, +INF , PT ;  /* 0x7f8000000000780b */ /* 0x000fd60003f1d200 */
[----:B------:R-:W-:Y:S05]  /*10f0*/  @!P1 BRA !P2, `(.L_x_14) ;  /* 0x00000004002c9947 */ /* 0x000fea0005000000 */
[----:B------:R-:W-:-:S04]  /*1100*/  LOP3.LUT P2, RZ, R0, 0x7fffffff, RZ, 0xc0, !PT ;  /* 0x7fffffff00ff7812 */ /* 0x000fc8000784c0ff */
[----:B------:R-:W-:-:S13]  /*1110*/  PLOP3.LUT P1, PT, P1, P2, PT, 0x2f, 0xf2 ;  /* 0x0000000000f2781c */ /* 0x000fda0000f24577 */
[----:B------:R-:W-:Y:S05]  /*1120*/  @P1 BRA `(.L_x_15) ;  /* 0x0000000400181947 */ /* 0x000fea0003800000 */
[----:B------:R-:W-:-:S04]  /*1130*/  LOP3.LUT P1, RZ, R3, 0x7fffffff, RZ, 0xc0, !PT ;  /* 0x7fffffff03ff7812 */ /* 0x000fc8000782c0ff */
[----:B------:R-:W-:-:S13]  /*1140*/  PLOP3.LUT P0, PT, P0, P1, PT, 0x2f, 0xf2 ;  /* 0x0000000000f2781c */ /* 0x000fda0000702577 */
[----:B------:R-:W-:Y:S05]  /*1150*/  @P0 BRA `(.L_x_16) ;  /* 0x0000000400000947 */ /* 0x000fea0003800000 */
[----:B------:R-:W-:Y:S02]  /*1160*/  ISETP.GE.AND P0, PT, R5, RZ, PT ;  /* 0x000000ff0500720c */ /* 0x000fe40003f06270 */
[----:B------:R-:W-:-:S11]  /*1170*/  ISETP.GE.AND P1, PT, R7, RZ, PT ;  /* 0x000000ff0700720c */ /* 0x000fd60003f26270 */
[----:B------:R-:W-:Y:S01]  /*1180*/  @P0 MOV R4, RZ ;  /* 0x000000ff00040202 */ /* 0x000fe20000000f00 */
[----:B------:R-:W-:Y:S02]  /*1190*/  @!P0 IMAD.MOV.U32 R4, RZ, RZ, -0x40 ;  /* 0xffffffc0ff048424 */ /* 0x000fe400078e00ff */
[----:B------:R-:W-:Y:S01]  /*11a0*/  @!P0 FFMA R0, R0, 1.84467440737095516160e+19, RZ ;  /* 0x5f80000000008823 */ /* 0x000fe200000000ff */
[----:B------:R-:W-:Y:S02]  /*11b0*/  @!P1 FFMA R3, R3, 1.84467440737095516160e+19, RZ ;  /* 0x5f80000003039823 */ /* 0x000fe400000000ff */
[----:B------:R-:W-:-:S07]  /*11c0*/  @!P1 IADD3 R4, PT, PT, R4, 0x40, RZ ;  /* 0x0000004004049810 */ /* 0x000fce0007ffe0ff */
.L_x_12:
[----:B------:R-:W-:Y:S01]  /*11d0*/  LEA R8, R12, 0xc0800000, 0x17 ;  /* 0xc08000000c087811 */ /* 0x000fe200078eb8ff */
[----:B------:R-:W-:Y:S03]  /*11e0*/  BSSY.RECONVERGENT B2, `(.L_x_17) ;  /* 0x0000036000027945 */ /* 0x000fe60003800200 */
[----:B------:R-:W-:Y:S01]  /*11f0*/  IADD3 R8, PT, PT, -R8, R3, RZ ;  /* 0x0000000308087210 */ /* 0x000fe20007ffe1ff */
[----:B------:R-:W-:-:S03]  /*1200*/  VIADD R3, R9, 0xffffff81 ;  /* 0xffffff8109037836 */ /* 0x000fc60000000000 */
[----:B------:R-:W0:Y:S01]  /*1210*/  MUFU.RCP R5, R8 ;  /* 0x0000000800057308 */ /* 0x000e220000001000 */
[----:B------:R-:W-:Y:S01]  /*1220*/  FADD.FTZ R7, -R8, -RZ ;  /* 0x800000ff08077221 */ /* 0x000fe20000010100 */
[----:B------:R-:W-:-:S03]  /*1230*/  IMAD R0, R3, -0x800000, R0 ;  /* 0xff80000003007824 */ /* 0x000fc600078e0200 */
[----:B0-----:R-:W-:-:S04]  /*1240*/  FFMA R10, R5, R7, 1 ;  /* 0x3f800000050a7423 */ /* 0x001fc80000000007 */
[----:B------:R-:W-:-:S04]  /*1250*/  FFMA R14, R5, R10, R5 ;  /* 0x0000000a050e7223 */ /* 0x000fc80000000005 */
[----:B------:R-:W-:-:S04]  /*1260*/  FFMA R5, R0, R14, RZ ;  /* 0x0000000e00057223 */ /* 0x000fc800000000ff */
[----:B------:R-:W-:-:S04]  /*1270*/  FFMA R10, R7, R5, R0 ;  /* 0x00000005070a7223 */ /* 0x000fc80000000000 */
[----:B------:R-:W-:Y:S01]  /*1280*/  FFMA R9, R14, R10, R5 ;  /* 0x0000000a0e097223 */ /* 0x000fe20000000005 */
[----:B------:R-:W-:-:S03]  /*1290*/  IADD3 R5, PT, PT, R3, 0x7f, -R12 ;  /* 0x0000007f03057810 */ /* 0x000fc60007ffe80c */
[----:B------:R-:W-:Y:S01]  /*12a0*/  FFMA R10, R7, R9, R0 ;  /* 0x00000009070a7223 */ /* 0x000fe20000000000 */
[----:B------:R-:W-:-:S03]  /*12b0*/  IADD3 R5, PT, PT, R5, R4, RZ ;  /* 0x0000000405057210 */ /* 0x000fc60007ffe0ff */
[----:B------:R-:W-:-:S05]  /*12c0*/  FFMA R0, R14, R10, R9 ;  /* 0x0000000a0e007223 */ /* 0x000fca0000000009 */
[----:B------:R-:W-:-:S04]  /*12d0*/  SHF.R.U32.HI R3, RZ, 0x17, R0 ;  /* 0x00000017ff037819 */ /* 0x000fc80000011600 */
[----:B------:R-:W-:-:S04]  /*12e0*/  LOP3.LUT R3, R3, 0xff, RZ, 0xc0, !PT ;  /* 0x000000ff03037812 */ /* 0x000fc800078ec0ff */
[----:B------:R-:W-:-:S05]  /*12f0*/  IADD3 R7, PT, PT, R3, R5, RZ ;  /* 0x0000000503077210 */ /* 0x000fca0007ffe0ff */
[----:B------:R-:W-:-:S05]  /*1300*/  VIADD R3, R7, 0xffffffff ;  /* 0xffffffff07037836 */ /* 0x000fca0000000000 */
[----:B------:R-:W-:-:S13]  /*1310*/  ISETP.GE.U32.AND P0, PT, R3, 0xfe, PT ;  /* 0x000000fe0300780c */ /* 0x000fda0003f06070 */
[----:B------:R-:W-:Y:S05]  /*1320*/  @!P0 BRA `(.L_x_18) ;  /* 0x0000000000808947 */ /* 0x000fea0003800000 */
[----:B------:R-:W-:-:S13]  /*1330*/  ISETP.GT.AND P0, PT, R7, 0xfe, PT ;  /* 0x000000fe0700780c */ /* 0x000fda0003f04270 */
[----:B------:R-:W-:Y:S05]  /*1340*/  @P0 BRA `(.L_x_19) ;  /* 0x00000000006c0947 */ /* 0x000fea0003800000 */
[----:B------:R-:W-:-:S13]  /*1350*/  ISETP.GE.AND P0, PT, R7, 0x1, PT ;  /* 0x000000010700780c */ /* 0x000fda0003f06270 */
[----:B------:R-:W-:Y:S05]  /*1360*/  @P0 BRA `(.L_x_20) ;  /* 0x0000000000740947 */ /* 0x000fea0003800000 */
[----:B------:R-:W-:Y:S02]  /*1370*/  ISETP.GE.AND P0, PT, R7, -0x18, PT ;  /* 0xffffffe80700780c */ /* 0x000fe40003f06270 */
[----:B------:R-:W-:-:S11]  /*1380*/  LOP3.LUT R0, R0, 0x80000000, RZ, 0xc0, !PT ;  /* 0x8000000000007812 */ /* 0x000fd600078ec0ff */
[----:B------:R-:W-:Y:S05]  /*1390*/  @!P0 BRA `(.L_x_20) ;  /* 0x0000000000688947 */ /* 0x000fea0003800000 */
[CCC-:B------:R-:W-:Y:S01]  /*13a0*/  FFMA.RZ R3, R14.reuse, R10.reuse, R9.reuse ;  /* 0x0000000a0e037223 */ /* 0x1c0fe2000000c009 */
[C---:B------:R-:W-:Y:S01]  /*13b0*/  IADD3 R8, PT, PT, R7.reuse, 0x20, RZ ;  /* 0x0000002007087810 */ /* 0x040fe20007ffe0ff */
[CCC-:B------:R-:W-:Y:S01]  /*13c0*/  FFMA.RM R4, R14.reuse, R10.reuse, R9.reuse ;  /* 0x0000000a0e047223 */ /* 0x1c0fe20000004009 */
[----:B------:R-:W-:Y:S02]  /*13d0*/  ISETP.NE.AND P2, PT, R7, RZ, PT ;  /* 0x000000ff0700720c */ /* 0x000fe40003f45270 */
[----:B------:R-:W-:Y:S01]  /*13e0*/  LOP3.LUT R5, R3, 0x7fffff, RZ, 0xc0, !PT ;  /* 0x007fffff03057812 */ /* 0x000fe200078ec0ff */
[----:B------:R-:W-:Y:S01]  /*13f0*/  FFMA.RP R3, R14, R10, R9 ;  /* 0x0000000a0e037223 */ /* 0x000fe20000008009 */
[----:B------:R-:W-:Y:S02]  /*1400*/  ISETP.NE.AND P1, PT, R7, RZ, PT ;  /* 0x000000ff0700720c */ /* 0x000fe40003f25270 */
[----:B------:R-:W-:Y:S02]  /*1410*/  LOP3.LUT R5, R5, 0x800000, RZ, 0xfc, !PT ;  /* 0x0080000005057812 */ /* 0x000fe400078efcff */
[----:B------:R-:W-:-:S02]  /*1420*/  IADD3 R7, PT, PT, -R7, RZ, RZ ;  /* 0x000000ff07077210 */ /* 0x000fc40007ffe1ff */
[----:B------:R-:W-:Y:S02]  /*1430*/  SHF.L.U32 R8, R5, R8, RZ ;  /* 0x0000000805087219 */ /* 0x000fe400000006ff */
[----:B------:R-:W-:Y:S02]  /*1440*/  FSETP.NEU.FTZ.AND P0, PT, R3, R4, PT ;  /* 0x000000040300720b */ /* 0x000fe40003f1d000 */
[----:B------:R-:W-:Y:S02]  /*1450*/  SEL R4, R7, RZ, P2 ;  /* 0x000000ff07047207 */ /* 0x000fe40001000000 */
[----:B------:R-:W-:Y:S02]  /*1460*/  ISETP.NE.AND P1, PT, R8, RZ, P1 ;  /* 0x000000ff0800720c */ /* 0x000fe40000f25270 */
[----:B------:R-:W-:Y:S02]  /*1470*/  SHF.R.U32.HI R4, RZ, R4, R5 ;  /* 0x00000004ff047219 */ /* 0x000fe40000011605 */
[----:B------:R-:W-:-:S02]  /*1480*/  PLOP3.LUT P0, PT, P0, P1, PT, 0xf8, 0x8f ;  /* 0x00000000008f781c */ /* 0x000fc40000703f70 */
[----:B------:R-:W-:Y:S02]  /*1490*/  SHF.R.U32.HI R8, RZ, 0x1, R4 ;  /* 0x00000001ff087819 */ /* 0x000fe40000011604 */
[----:B------:R-:W-:-:S04]  /*14a0*/  SEL R3, RZ, 0x1, !P0 ;  /* 0x00000001ff037807 */ /* 0x000fc80004000000 */
[----:B------:R-:W-:-:S04]  /*14b0*/  LOP3.LUT R3, R3, 0x1, R8, 0xf8, !PT ;  /* 0x0000000103037812 */ /* 0x000fc800078ef808 */
[----:B------:R-:W-:-:S05]  /*14c0*/  LOP3.LUT R3, R3, R4, RZ, 0xc0, !PT ;  /* 0x0000000403037212 */ /* 0x000fca00078ec0ff */
[----:B------:R-:W-:-:S05]  /*14d0*/  IMAD.IADD R3, R8, 0x1, R3 ;  /* 0x0000000108037824 */ /* 0x000fca00078e0203 */
[----:B------:R-:W-:Y:S01]  /*14e0*/  LOP3.LUT R0, R3, R0, RZ, 0xfc, !PT ;  /* 0x0000000003007212 */ /* 0x000fe200078efcff */
[----:B------:R-:W-:Y:S06]  /*14f0*/  BRA `(.L_x_20) ;  /* 0x0000000000107947 */ /* 0x000fec0003800000 */
.L_x_19:
[----:B------:R-:W-:-:S04]  /*1500*/  LOP3.LUT R0, R0, 0x80000000, RZ, 0xc0, !PT ;  /* 0x8000000000007812 */ /* 0x000fc800078ec0ff */
[----:B------:R-:W-:Y:S01]  /*1510*/  LOP3.LUT R0, R0, 0x7f800000, RZ, 0xfc, !PT ;  /* 0x7f80000000007812 */ /* 0x000fe200078efcff */
[----:B------:R-:W-:Y:S06]  /*1520*/  BRA `(.L_x_20) ;  /* 0x0000000000047947 */ /* 0x000fec0003800000 */
.L_x_18:
[----:B------:R-:W-:-:S07]  /*1530*/  LEA R0, R5, R0, 0x17 ;  /* 0x0000000005007211 */ /* 0x000fce00078eb8ff */
.L_x_20:
[----:B------:R-:W-:Y:S05]  /*1540*/  BSYNC.RECONVERGENT B2 ;  /* 0x0000000000027941 */ /* 0x000fea0003800200 */
.L_x_17:
[----:B------:R-:W-:Y:S05]  /*1550*/  BRA `(.L_x_21) ;  /* 0x0000000000207947 */ /* 0x000fea0003800000 */
.L_x_16:
[----:B------:R-:W-:-:S04]  /*1560*/  LOP3.LUT R0, R3, 0x80000000, R0, 0x48, !PT ;  /* 0x8000000003007812 */ /* 0x000fc800078e4800 */
[----:B------:R-:W-:Y:S01]  /*1570*/  LOP3.LUT R0, R0, 0x7f800000, RZ, 0xfc, !PT ;  /* 0x7f80000000007812 */ /* 0x000fe200078efcff */
[----:B------:R-:W-:Y:S06]  /*1580*/  BRA `(.L_x_21) ;  /* 0x0000000000147947 */ /* 0x000fec0003800000 */
.L_x_15:
[----:B------:R-:W-:Y:S01]  /*1590*/  LOP3.LUT R0, R3, 0x80000000, R0, 0x48, !PT ;  /* 0x8000000003007812 */ /* 0x000fe200078e4800 */
[----:B------:R-:W-:Y:S06]  /*15a0*/  BRA `(.L_x_21) ;  /* 0x00000000000c7947 */ /* 0x000fec0003800000 */
.L_x_14:
[----:B------:R-:W0:Y:S01]  /*15b0*/  MUFU.RSQ R0, -QNAN ;  /* 0xffc0000000007908 */ /* 0x000e220000001400 */
[----:B------:R-:W-:Y:S05]  /*15c0*/  BRA `(.L_x_21) ;  /* 0x0000000000047947 */ /* 0x000fea0003800000 */
.L_x_13:
[----:B------:R-:W-:-:S07]  /*15d0*/  FADD.FTZ R0, R0, R3 ;  /* 0x0000000300007221 */ /* 0x000fce0000010000 */
.L_x_21:
[----:B------:R-:W-:Y:S05]  /*15e0*/  BSYNC.RECONVERGENT B1 ;  /* 0x0000000000017941 */ /* 0x000fea0003800200 */
.L_x_11:
[----:B------:R-:W-:-:S04]  /*15f0*/  HFMA2 R3, -RZ, RZ, 0, 0 ;  /* 0x00000000ff037431 */ /* 0x000fc800000001ff */
[----:B0-----:R-:W-:Y:S05]  /*1600*/  RET.REL.NODEC R2 `(_Z24compute_attention_scoresPKfS0_Pfiiiii) ;  /* 0xffffffe8027c7950 */ /* 0x001fea0003c3ffff */
.L_x_22:
[----:B------:R-:W-:-:S00]  /*1610*/  BRA `(.L_x_22) ;  /* 0xfffffffc00fc7947 */ /* 0x000fc0000383ffff */
[----:B------:R-:W-:-:S00]  /*1620*/  NOP ;  /* 0x0000000000007918 */ /* 0x000fc00000000000 */
        /* <DEDUP_REMOVED lines=13> */
.L_x_25:


//--------------------- .text._Z15append_kv_cachePKfS0_PfS1_iiiii --------------------------
	.section	.text._Z15append_kv_cachePKfS0_PfS1_iiiii,"ax",@progbits
	.align	128
        .global         _Z15append_kv_cachePKfS0_PfS1_iiiii
        .type           _Z15append_kv_cachePKfS0_PfS1_iiiii,@function
        .size           _Z15append_kv_cachePKfS0_PfS1_iiiii,(.L_x_27 - _Z15append_kv_cachePKfS0_PfS1_iiiii)
        .other          _Z15append_kv_cachePKfS0_PfS1_iiiii,@"STO_CUDA_ENTRY STV_DEFAULT"
_Z15append_kv_cachePKfS0_PfS1_iiiii:
.text._Z15append_kv_cachePKfS0_PfS1_iiiii:
        /* <DEDUP_REMOVED lines=11> */
[----:B------:R-:W0:Y:S01]  /*00b0*/  LDC.64 R6, c[0x0][0x380] ;  /* 0x0000e000ff067b82 */ /* 0x000e220000000a00 */
[----:B------:R-:W1:Y:S07]  /*00c0*/  LDCU.64 UR4, c[0x0][0x358] ;  /* 0x00006b00ff0477ac */ /* 0x000e6e0008000a00 */
[----:B------:R-:W2:Y:S01]  /*00d0*/  LDC.64 R4, c[0x0][0x388] ;  /* 0x0000e200ff047b82 */ /* 0x000ea20000000a00 */
[----:B------:R-:W-:Y:S01]  /*00e0*/  IABS R12, R0 ;  /* 0x00000000000c7213 */ /* 0x000fe20000000000 */
[----:B------:R-:W3:Y:S01]  /*00f0*/  LDCU UR6, c[0x0][0x3ac] ;  /* 0x00007580ff0677ac */ /* 0x000ee20008000800 */
[----:B0-----:R-:W-:-:S05]  /*0100*/  IMAD.WIDE R6, R3, 0x4, R6 ;  /* 0x0000000403067825 */ /* 0x001fca00078e0206 */
[----:B-1----:R-:W4:Y:S01]  /*0110*/  LDG.E.CONSTANT R2, desc[UR4][R6.64] ;  /* 0x0000000406027981 */ /* 0x002f22000c1e9900 */
[----:B--2---:R-:W-:-:S06]  /*0120*/  IMAD.WIDE R4, R3, 0x4, R4 ;  /* 0x0000000403047825 */ /* 0x004fcc00078e0204 */
[----:B------:R0:W2:Y:S01]  /*0130*/  LDG.E.CONSTANT R4, desc[UR4][R4.64] ;  /* 0x0000000404047981 */ /* 0x0000a2000c1e9900 */
[----:B------:R-:W1:Y:S08]  /*0140*/  I2F.RP R10, R12 ;  /* 0x0000000c000a7306 */ /* 0x000e700000209400 */
[----:B-1----:R-:W1:Y:S02]  /*0150*/  MUFU.RCP R10, R10 ;  /* 0x0000000a000a7308 */ /* 0x002e640000001000 */
[----:B-1----:R-:W-:-:S06]  /*0160*/  IADD3 R8, PT, PT, R10, 0xffffffe, RZ ;  /* 0x0ffffffe0a087810 */ /* 0x002fcc0007ffe0ff */
[----:B------:R1:W5:Y:S01]  /*0170*/  F2I.FTZ.U32.TRUNC.NTZ R9, R8 ;  /* 0x0000000800097305 */ /* 0x000362000021f000 */
[----:B0-----:R-:W-:Y:S01]  /*0180*/  IABS R5, R3 ;  /* 0x0000000300057213 */ /* 0x001fe20000000000 */
[----:B-1----:R-:W-:Y:S01]  /*0190*/  IMAD.MOV.U32 R8, RZ, RZ, RZ ;  /* 0x000000ffff087224 */ /* 0x002fe200078e00ff */
[----:B-----5:R-:W-:-:S05]  /*01a0*/  IADD3 R11, PT, PT, RZ, -R9, RZ ;  /* 0x80000009ff0b7210 */ /* 0x020fca0007ffe0ff */
[----:B------:R-:W-:-:S04]  /*01b0*/  IMAD R11, R11, R12, RZ ;  /* 0x0000000c0b0b7224 */ /* 0x000fc800078e02ff */
[----:B------:R-:W-:-:S06]  /*01c0*/  IMAD.HI.U32 R9, R9, R11, R8 ;  /* 0x0000000b09097227 */ /* 0x000fcc00078e0008 */
[----:B------:R-:W-:-:S05]  /*01d0*/  IMAD.HI.U32 R9, R9, R5, RZ ;  /* 0x0000000509097227 */ /* 0x000fca00078e00ff */
[----:B------:R-:W-:-:S05]  /*01e0*/  IADD3 R6, PT, PT, -R9, RZ, RZ ;  /* 0x000000ff09067210 */ /* 0x000fca0007ffe1ff */
[C---:B------:R-:W-:Y:S02]  /*01f0*/  IMAD R5, R12.reuse, R6, R5 ;  /* 0x000000060c057224 */ /* 0x040fe400078e0205 */
[----:B------:R-:W0:Y:S03]  /*0200*/  LDC.64 R6, c[0x0][0x390] ;  /* 0x0000e400ff067b82 */ /* 0x000e260000000a00 */
[----:B------:R-:W-:-:S13]  /*0210*/  ISETP.GT.U32.AND P2, PT, R12, R5, PT ;  /* 0x000000050c00720c */ /* 0x000fda0003f44070 */
[----:B------:R-:W-:-:S05]  /*0220*/  @!P2 IMAD.IADD R5, R5, 0x1, -R12 ;  /* 0x000000010505a824 */ /* 0x000fca00078e0a0c */
[----:B------:R-:W-:Y:S02]  /*0230*/  ISETP.GE.U32.AND P0, PT, R5, R12, PT ;  /* 0x0000000c0500720c */ /* 0x000fe40003f06070 */
[----:B------:R-:W-:Y:S01]  /*0240*/  LOP3.LUT R5, R3, R0, RZ, 0x3c, !PT ;  /* 0x0000000003057212 */ /* 0x000fe200078e3cff */
[----:B------:R-:W3:Y:S01]  /*0250*/  LDC R12, c[0x0][0x3b0] ;  /* 0x0000ec00ff0c7b82 */ /* 0x000ee20000000800 */
[----:B------:R-:W-:Y:S02]  /*0260*/  @!P2 IADD3 R9, PT, PT, R9, 0x1, RZ ;  /* 0x000000010909a810 */ /* 0x000fe40007ffe0ff */
[----:B------:R-:W-:Y:S02]  /*0270*/  ISETP.GE.AND P1, PT, R5, RZ, PT ;  /* 0x000000ff0500720c */ /* 0x000fe40003f26270 */
[----:B------:R-:W-:-:S05]  /*0280*/  ISETP.NE.AND P2, PT, R0, RZ, PT ;  /* 0x000000ff0000720c */ /* 0x000fca0003f45270 */
[----:B------:R-:W-:-:S05]  /*0290*/  @P0 IADD3 R9, PT, PT, R9, 0x1, RZ ;  /* 0x0000000109090810 */ /* 0x000fca0007ffe0ff */
[----:B------:R-:W-:Y:S02]  /*02a0*/  IMAD.MOV.U32 R5, RZ, RZ, R9 ;  /* 0x000000ffff057224 */ /* 0x000fe400078e0009 */
[----:B------:R-:W1:Y:S03]  /*02b0*/  LDC.64 R8, c[0x0][0x398] ;  /* 0x0000e600ff087b82 */ /* 0x000e660000000a00 */
[----:B------:R-:W-:Y:S02]  /*02c0*/  @!P1 IADD3 R5, PT, PT, -R5, RZ, RZ ;  /* 0x000000ff05059210 */ /* 0x000fe40007ffe1ff */
[----:B------:R-:W-:-:S04]  /*02d0*/  @!P2 LOP3.LUT R5, RZ, R0, RZ, 0x33, !PT ;  /* 0x00000000ff05a212 */ /* 0x000fc800078e33ff */
[C---:B------:R-:W-:Y:S01]  /*02e0*/  IADD3 R10, PT, PT, -R5.reuse, RZ, RZ ;  /* 0x000000ff050a7210 */ /* 0x040fe20007ffe1ff */
[----:B---3--:R-:W-:-:S04]  /*02f0*/  IMAD R5, R5, UR6, R12 ;  /* 0x0000000605057c24 */ /* 0x008fc8000f8e020c */
[----:B------:R-:W-:-:S04]  /*0300*/  IMAD R3, R0, R10, R3 ;  /* 0x0000000a00037224 */ /* 0x000fc800078e0203 */
[----:B------:R-:W-:-:S04]  /*0310*/  IMAD R3, R5, R0, R3 ;  /* 0x0000000005037224 */ /* 0x000fc800078e0203 */
[----:B0-----:R-:W-:-:S04]  /*0320*/  IMAD.WIDE R6, R3, 0x4, R6 ;  /* 0x0000000403067825 */ /* 0x001fc800078e0206 */
[----:B-1----:R-:W-:Y:S01]  /*0330*/  IMAD.WIDE R8, R3, 0x4, R8 ;  /* 0x0000000403087825 */ /* 0x002fe200078e0208 */
[----:B----4-:R-:W-:Y:S04]  /*0340*/  STG.E desc[UR4][R6.64], R2 ;  /* 0x0000000206007986 */ /* 0x010fe8000c101904 */
[----:B--2---:R-:W-:Y:S01]  /*0350*/  STG.E desc[UR4][R8.64], R4 ;  /* 0x0000000408007986 */ /* 0x004fe2000c101904 */
[----:B------:R-:W-:Y:S05]  /*0360*/  EXIT ;  /* 0x000000000000794d */ /* 0x000fea0003800000 */
.L_x_23:
        /* <DEDUP_REMOVED lines=9> */
.L_x_27:


//--------------------- .nv.shared.reserved.0     --------------------------
	.section	.nv.shared.reserved.0,"aw",@nobits
	.weak		__nv_reservedSMEM_offset_0_alias
	.size		__nv_reservedSMEM_offset_0_alias, 0, 64
	.other		__nv_reservedSMEM_offset_0_alias,@"STO_CUDA_RESERVED_SHARED STV_DEFAULT"
__nv_reservedSMEM_offset_0_alias:
	.zero		0
	.zero		64


//--------------------- .nv.constant0._Z24compute_attention_scoresPKfS0_Pfiiiii --------------------------
	.section	.nv.constant0._Z24compute_attention_scoresPKfS0_Pfiiiii,"a",@progbits
	.sectionflags	@""
	.align	4
.nv.constant0._Z24compute_attention_scoresPKfS0_Pfiiiii:
	.zero		940


//--------------------- .nv.constant0._Z15append_kv_cachePKfS0_PfS1_iiiii --------------------------
	.section	.nv.constant0._Z15append_kv_cachePKfS0_PfS1_iiiii,"a",@progbits
	.sectionflags	@""
	.align	4
.nv.constant0._Z15append_kv_cachePKfS0_PfS1_iiiii:
	.zero		948


//--------------------- SYMBOLS --------------------------

	.type		.nv.reservedSmem.offset0,@object
	.size		.nv.reservedSmem.offset0,0x4
